//
// Generated by NVIDIA NVVM Compiler
//
// Compiler Build ID: CL-36424714
// Cuda compilation tools, release 13.0, V13.0.88
// Based on NVVM 20.0.0
//

.version 9.0
.target sm_100
.address_size 64

	// .globl	_Z10gain_ratioPfiiPiiiS_iS_
// _ZZ17device_gain_ratioPfiiPiifiS_E14subset_entropy has been demoted

.visible .entry _Z10gain_ratioPfiiPiiiS_iS_(
	.param .u64 .ptr .align 1 _Z10gain_ratioPfiiPiiiS_iS__param_0,
	.param .u32 _Z10gain_ratioPfiiPiiiS_iS__param_1,
	.param .u32 _Z10gain_ratioPfiiPiiiS_iS__param_2,
	.param .u64 .ptr .align 1 _Z10gain_ratioPfiiPiiiS_iS__param_3,
	.param .u32 _Z10gain_ratioPfiiPiiiS_iS__param_4,
	.param .u32 _Z10gain_ratioPfiiPiiiS_iS__param_5,
	.param .u64 .ptr .align 1 _Z10gain_ratioPfiiPiiiS_iS__param_6,
	.param .u32 _Z10gain_ratioPfiiPiiiS_iS__param_7,
	.param .u64 .ptr .align 1 _Z10gain_ratioPfiiPiiiS_iS__param_8
)
{
	.reg .pred 	%p<98>;
	.reg .b32 	%r<216>;
	.reg .b32 	%f<592>;
	.reg .b64 	%rd<146>;
	.reg .b64 	%fd<8>;
	// demoted variable
	.shared .align 4 .f32 _ZZ17device_gain_ratioPfiiPiifiS_E14subset_entropy;
	ld.param.u64 	%rd9, [_Z10gain_ratioPfiiPiiiS_iS__param_0];
	ld.param.u32 	%r69, [_Z10gain_ratioPfiiPiiiS_iS__param_1];
	ld.param.u32 	%r70, [_Z10gain_ratioPfiiPiiiS_iS__param_2];
	ld.param.u64 	%rd10, [_Z10gain_ratioPfiiPiiiS_iS__param_3];
	ld.param.u32 	%r71, [_Z10gain_ratioPfiiPiiiS_iS__param_4];
	ld.param.u32 	%r73, [_Z10gain_ratioPfiiPiiiS_iS__param_5];
	ld.param.u64 	%rd8, [_Z10gain_ratioPfiiPiiiS_iS__param_6];
	ld.param.u32 	%r72, [_Z10gain_ratioPfiiPiiiS_iS__param_7];
	ld.param.u64 	%rd11, [_Z10gain_ratioPfiiPiiiS_iS__param_8];
	cvta.to.global.u64 	%rd1, %rd10;
	cvta.to.global.u64 	%rd2, %rd11;
	cvta.to.global.u64 	%rd3, %rd9;
	mov.u32 	%r1, %tid.x;
	mov.u32 	%r74, %ntid.x;
	mov.u32 	%r75, %ctaid.x;
	mul.lo.s32 	%r2, %r74, %r75;
	add.s32 	%r3, %r2, %r1;
	setp.ge.s32 	%p1, %r3, %r73;
	@%p1 bra 	$L__BB0_56;
	cvta.to.global.u64 	%rd12, %rd8;
	mul.wide.s32 	%rd13, %r3, 4;
	add.s64 	%rd4, %rd12, %rd13;
	ld.global.f32 	%f1, [%rd4];
	neg.s32 	%r76, %r2;
	setp.ne.s32 	%p2, %r1, %r76;
	@%p2 bra 	$L__BB0_37;
	setp.lt.s32 	%p3, %r69, 1;
	mov.f32 	%f531, 0f00000000;
	@%p3 bra 	$L__BB0_15;
	and.b32  	%r4, %r69, 15;
	setp.lt.u32 	%p4, %r69, 16;
	mov.b32 	%r192, 0;
	mov.f32 	%f531, 0f00000000;
	@%p4 bra 	$L__BB0_6;
	and.b32  	%r192, %r69, 2147483632;
	mov.b32 	%r202, 0;
	mov.f32 	%f531, 0f00000000;
$L__BB0_5:
	.pragma "nounroll";
	mul.wide.u32 	%rd14, %r202, 4;
	add.s64 	%rd15, %rd1, %rd14;
	ld.global.u32 	%r79, [%rd15];
	cvt.rn.f32.s32 	%f110, %r79;
	add.f32 	%f111, %f531, %f110;
	ld.global.u32 	%r80, [%rd15+4];
	cvt.rn.f32.s32 	%f112, %r80;
	add.f32 	%f113, %f111, %f112;
	ld.global.u32 	%r81, [%rd15+8];
	cvt.rn.f32.s32 	%f114, %r81;
	add.f32 	%f115, %f113, %f114;
	ld.global.u32 	%r82, [%rd15+12];
	cvt.rn.f32.s32 	%f116, %r82;
	add.f32 	%f117, %f115, %f116;
	ld.global.u32 	%r83, [%rd15+16];
	cvt.rn.f32.s32 	%f118, %r83;
	add.f32 	%f119, %f117, %f118;
	ld.global.u32 	%r84, [%rd15+20];
	cvt.rn.f32.s32 	%f120, %r84;
	add.f32 	%f121, %f119, %f120;
	ld.global.u32 	%r85, [%rd15+24];
	cvt.rn.f32.s32 	%f122, %r85;
	add.f32 	%f123, %f121, %f122;
	ld.global.u32 	%r86, [%rd15+28];
	cvt.rn.f32.s32 	%f124, %r86;
	add.f32 	%f125, %f123, %f124;
	ld.global.u32 	%r87, [%rd15+32];
	cvt.rn.f32.s32 	%f126, %r87;
	add.f32 	%f127, %f125, %f126;
	ld.global.u32 	%r88, [%rd15+36];
	cvt.rn.f32.s32 	%f128, %r88;
	add.f32 	%f129, %f127, %f128;
	ld.global.u32 	%r89, [%rd15+40];
	cvt.rn.f32.s32 	%f130, %r89;
	add.f32 	%f131, %f129, %f130;
	ld.global.u32 	%r90, [%rd15+44];
	cvt.rn.f32.s32 	%f132, %r90;
	add.f32 	%f133, %f131, %f132;
	ld.global.u32 	%r91, [%rd15+48];
	cvt.rn.f32.s32 	%f134, %r91;
	add.f32 	%f135, %f133, %f134;
	ld.global.u32 	%r92, [%rd15+52];
	cvt.rn.f32.s32 	%f136, %r92;
	add.f32 	%f137, %f135, %f136;
	ld.global.u32 	%r93, [%rd15+56];
	cvt.rn.f32.s32 	%f138, %r93;
	add.f32 	%f139, %f137, %f138;
	ld.global.u32 	%r94, [%rd15+60];
	cvt.rn.f32.s32 	%f140, %r94;
	add.f32 	%f531, %f139, %f140;
	add.s32 	%r202, %r202, 16;
	setp.eq.s32 	%p5, %r202, %r192;
	@%p5 bra 	$L__BB0_6;
	bra.uni 	$L__BB0_5;
$L__BB0_6:
	setp.eq.s32 	%p6, %r4, 0;
	@%p6 bra 	$L__BB0_15;
	and.b32  	%r7, %r69, 7;
	setp.lt.u32 	%p7, %r4, 8;
	@%p7 bra 	$L__BB0_9;
	mul.wide.u32 	%rd16, %r192, 4;
	add.s64 	%rd17, %rd1, %rd16;
	ld.global.u32 	%r95, [%rd17];
	cvt.rn.f32.s32 	%f142, %r95;
	add.f32 	%f143, %f531, %f142;
	ld.global.u32 	%r96, [%rd17+4];
	cvt.rn.f32.s32 	%f144, %r96;
	add.f32 	%f145, %f143, %f144;
	ld.global.u32 	%r97, [%rd17+8];
	cvt.rn.f32.s32 	%f146, %r97;
	add.f32 	%f147, %f145, %f146;
	ld.global.u32 	%r98, [%rd17+12];
	cvt.rn.f32.s32 	%f148, %r98;
	add.f32 	%f149, %f147, %f148;
	ld.global.u32 	%r99, [%rd17+16];
	cvt.rn.f32.s32 	%f150, %r99;
	add.f32 	%f151, %f149, %f150;
	ld.global.u32 	%r100, [%rd17+20];
	cvt.rn.f32.s32 	%f152, %r100;
	add.f32 	%f153, %f151, %f152;
	ld.global.u32 	%r101, [%rd17+24];
	cvt.rn.f32.s32 	%f154, %r101;
	add.f32 	%f155, %f153, %f154;
	ld.global.u32 	%r102, [%rd17+28];
	cvt.rn.f32.s32 	%f156, %r102;
	add.f32 	%f531, %f155, %f156;
	add.s32 	%r192, %r192, 8;
$L__BB0_9:
	setp.eq.s32 	%p8, %r7, 0;
	@%p8 bra 	$L__BB0_15;
	and.b32  	%r10, %r69, 3;
	setp.lt.u32 	%p9, %r7, 4;
	@%p9 bra 	$L__BB0_12;
	mul.wide.u32 	%rd18, %r192, 4;
	add.s64 	%rd19, %rd1, %rd18;
	ld.global.u32 	%r103, [%rd19];
	cvt.rn.f32.s32 	%f158, %r103;
	add.f32 	%f159, %f531, %f158;
	ld.global.u32 	%r104, [%rd19+4];
	cvt.rn.f32.s32 	%f160, %r104;
	add.f32 	%f161, %f159, %f160;
	ld.global.u32 	%r105, [%rd19+8];
	cvt.rn.f32.s32 	%f162, %r105;
	add.f32 	%f163, %f161, %f162;
	ld.global.u32 	%r106, [%rd19+12];
	cvt.rn.f32.s32 	%f164, %r106;
	add.f32 	%f531, %f163, %f164;
	add.s32 	%r192, %r192, 4;
$L__BB0_12:
	setp.eq.s32 	%p10, %r10, 0;
	@%p10 bra 	$L__BB0_15;
	mov.b32 	%r196, 0;
$L__BB0_14:
	.pragma "nounroll";
	mul.wide.u32 	%rd20, %r192, 4;
	add.s64 	%rd21, %rd1, %rd20;
	ld.global.u32 	%r108, [%rd21];
	cvt.rn.f32.s32 	%f165, %r108;
	add.f32 	%f531, %f531, %f165;
	add.s32 	%r192, %r192, 1;
	add.s32 	%r196, %r196, 1;
	setp.ne.s32 	%p11, %r196, %r10;
	@%p11 bra 	$L__BB0_14;
$L__BB0_15:
	setp.lt.s32 	%p12, %r72, 1;
	mov.f32 	%f546, 0f00000000;
	@%p12 bra 	$L__BB0_36;
	setp.lt.s32 	%p13, %r69, 1;
	@%p13 bra 	$L__BB0_30;
	and.b32  	%r17, %r69, 7;
	add.s32 	%r18, %r17, -1;
	and.b32  	%r19, %r69, 3;
	and.b32  	%r20, %r69, 2147483640;
	and.b32  	%r21, %r69, 1;
	mov.b32 	%r197, 0;
	mov.f32 	%f546, 0f00000000;
	cvt.s64.s32 	%rd92, %r70;
$L__BB0_18:
	setp.lt.u32 	%p21, %r69, 8;
	mul.wide.u32 	%rd22, %r197, 4;
	add.s64 	%rd23, %rd2, %rd22;
	ld.global.f32 	%f14, [%rd23];
	mov.b32 	%r200, 0;
	mov.f32 	%f540, 0f00000000;
	@%p21 bra 	$L__BB0_21;
	mov.b32 	%r198, 0;
	mov.f32 	%f540, 0f00000000;
$L__BB0_20:
	.pragma "nounroll";
	mul.wide.u32 	%rd24, %r198, 4;
	add.s64 	%rd25, %rd1, %rd24;
	ld.global.u32 	%r118, [%rd25];
	mul.lo.s32 	%r119, %r198, %r70;
	cvt.s64.s32 	%rd26, %r119;
	add.s64 	%rd28, %rd92, %rd26;
	shl.b64 	%rd29, %rd28, 2;
	add.s64 	%rd30, %rd3, %rd29;
	ld.global.f32 	%f202, [%rd30+-4];
	setp.eq.f32 	%p22, %f14, %f202;
	cvt.rn.f32.s32 	%f203, %r118;
	selp.f32 	%f204, %f203, 0f00000000, %p22;
	add.f32 	%f205, %f540, %f204;
	ld.global.u32 	%r120, [%rd25+4];
	add.s32 	%r121, %r119, %r70;
	cvt.s64.s32 	%rd31, %r121;
	add.s64 	%rd32, %rd92, %rd31;
	shl.b64 	%rd33, %rd32, 2;
	add.s64 	%rd34, %rd3, %rd33;
	ld.global.f32 	%f206, [%rd34+-4];
	setp.eq.f32 	%p23, %f14, %f206;
	cvt.rn.f32.s32 	%f207, %r120;
	selp.f32 	%f208, %f207, 0f00000000, %p23;
	add.f32 	%f209, %f205, %f208;
	ld.global.u32 	%r122, [%rd25+8];
	add.s32 	%r123, %r121, %r70;
	cvt.s64.s32 	%rd35, %r123;
	add.s64 	%rd36, %rd92, %rd35;
	shl.b64 	%rd37, %rd36, 2;
	add.s64 	%rd38, %rd3, %rd37;
	ld.global.f32 	%f210, [%rd38+-4];
	setp.eq.f32 	%p24, %f14, %f210;
	cvt.rn.f32.s32 	%f211, %r122;
	selp.f32 	%f212, %f211, 0f00000000, %p24;
	add.f32 	%f213, %f209, %f212;
	ld.global.u32 	%r124, [%rd25+12];
	add.s32 	%r125, %r123, %r70;
	cvt.s64.s32 	%rd39, %r125;
	add.s64 	%rd40, %rd92, %rd39;
	shl.b64 	%rd41, %rd40, 2;
	add.s64 	%rd42, %rd3, %rd41;
	ld.global.f32 	%f214, [%rd42+-4];
	setp.eq.f32 	%p25, %f14, %f214;
	cvt.rn.f32.s32 	%f215, %r124;
	selp.f32 	%f216, %f215, 0f00000000, %p25;
	add.f32 	%f217, %f213, %f216;
	ld.global.u32 	%r126, [%rd25+16];
	add.s32 	%r127, %r125, %r70;
	cvt.s64.s32 	%rd43, %r127;
	add.s64 	%rd44, %rd92, %rd43;
	shl.b64 	%rd45, %rd44, 2;
	add.s64 	%rd46, %rd3, %rd45;
	ld.global.f32 	%f218, [%rd46+-4];
	setp.eq.f32 	%p26, %f14, %f218;
	cvt.rn.f32.s32 	%f219, %r126;
	selp.f32 	%f220, %f219, 0f00000000, %p26;
	add.f32 	%f221, %f217, %f220;
	ld.global.u32 	%r128, [%rd25+20];
	add.s32 	%r129, %r127, %r70;
	cvt.s64.s32 	%rd47, %r129;
	add.s64 	%rd48, %rd92, %rd47;
	shl.b64 	%rd49, %rd48, 2;
	add.s64 	%rd50, %rd3, %rd49;
	ld.global.f32 	%f222, [%rd50+-4];
	setp.eq.f32 	%p27, %f14, %f222;
	cvt.rn.f32.s32 	%f223, %r128;
	selp.f32 	%f224, %f223, 0f00000000, %p27;
	add.f32 	%f225, %f221, %f224;
	ld.global.u32 	%r130, [%rd25+24];
	add.s32 	%r131, %r129, %r70;
	cvt.s64.s32 	%rd51, %r131;
	add.s64 	%rd52, %rd92, %rd51;
	shl.b64 	%rd53, %rd52, 2;
	add.s64 	%rd54, %rd3, %rd53;
	ld.global.f32 	%f226, [%rd54+-4];
	setp.eq.f32 	%p28, %f14, %f226;
	cvt.rn.f32.s32 	%f227, %r130;
	selp.f32 	%f228, %f227, 0f00000000, %p28;
	add.f32 	%f229, %f225, %f228;
	ld.global.u32 	%r132, [%rd25+28];
	add.s32 	%r133, %r131, %r70;
	cvt.s64.s32 	%rd55, %r133;
	add.s64 	%rd56, %rd92, %rd55;
	shl.b64 	%rd57, %rd56, 2;
	add.s64 	%rd58, %rd3, %rd57;
	ld.global.f32 	%f230, [%rd58+-4];
	setp.eq.f32 	%p29, %f14, %f230;
	cvt.rn.f32.s32 	%f231, %r132;
	selp.f32 	%f232, %f231, 0f00000000, %p29;
	add.f32 	%f540, %f229, %f232;
	add.s32 	%r198, %r198, 8;
	setp.ne.s32 	%p30, %r198, %r20;
	mov.u32 	%r200, %r20;
	@%p30 bra 	$L__BB0_20;
$L__BB0_21:
	setp.eq.s32 	%p31, %r17, 0;
	@%p31 bra 	$L__BB0_29;
	setp.lt.u32 	%p32, %r18, 3;
	@%p32 bra 	$L__BB0_24;
	mul.wide.u32 	%rd59, %r200, 4;
	add.s64 	%rd60, %rd1, %rd59;
	ld.global.u32 	%r134, [%rd60];
	mul.lo.s32 	%r135, %r200, %r70;
	cvt.s64.s32 	%rd61, %r135;
	add.s64 	%rd63, %rd92, %rd61;
	shl.b64 	%rd64, %rd63, 2;
	add.s64 	%rd65, %rd3, %rd64;
	ld.global.f32 	%f234, [%rd65+-4];
	setp.eq.f32 	%p33, %f14, %f234;
	cvt.rn.f32.s32 	%f235, %r134;
	selp.f32 	%f236, %f235, 0f00000000, %p33;
	add.f32 	%f237, %f540, %f236;
	ld.global.u32 	%r136, [%rd60+4];
	add.s32 	%r137, %r135, %r70;
	cvt.s64.s32 	%rd66, %r137;
	add.s64 	%rd67, %rd92, %rd66;
	shl.b64 	%rd68, %rd67, 2;
	add.s64 	%rd69, %rd3, %rd68;
	ld.global.f32 	%f238, [%rd69+-4];
	setp.eq.f32 	%p34, %f14, %f238;
	cvt.rn.f32.s32 	%f239, %r136;
	selp.f32 	%f240, %f239, 0f00000000, %p34;
	add.f32 	%f241, %f237, %f240;
	ld.global.u32 	%r138, [%rd60+8];
	add.s32 	%r139, %r137, %r70;
	cvt.s64.s32 	%rd70, %r139;
	add.s64 	%rd71, %rd92, %rd70;
	shl.b64 	%rd72, %rd71, 2;
	add.s64 	%rd73, %rd3, %rd72;
	ld.global.f32 	%f242, [%rd73+-4];
	setp.eq.f32 	%p35, %f14, %f242;
	cvt.rn.f32.s32 	%f243, %r138;
	selp.f32 	%f244, %f243, 0f00000000, %p35;
	add.f32 	%f245, %f241, %f244;
	ld.global.u32 	%r140, [%rd60+12];
	add.s32 	%r141, %r139, %r70;
	cvt.s64.s32 	%rd74, %r141;
	add.s64 	%rd75, %rd92, %rd74;
	shl.b64 	%rd76, %rd75, 2;
	add.s64 	%rd77, %rd3, %rd76;
	ld.global.f32 	%f246, [%rd77+-4];
	setp.eq.f32 	%p36, %f14, %f246;
	cvt.rn.f32.s32 	%f247, %r140;
	selp.f32 	%f248, %f247, 0f00000000, %p36;
	add.f32 	%f540, %f245, %f248;
	add.s32 	%r200, %r200, 4;
$L__BB0_24:
	setp.eq.s32 	%p37, %r19, 0;
	@%p37 bra 	$L__BB0_29;
	setp.eq.s32 	%p38, %r19, 1;
	@%p38 bra 	$L__BB0_27;
	mul.wide.u32 	%rd78, %r200, 4;
	add.s64 	%rd79, %rd1, %rd78;
	ld.global.u32 	%r142, [%rd79];
	mul.lo.s32 	%r143, %r200, %r70;
	cvt.s64.s32 	%rd80, %r143;
	add.s64 	%rd82, %rd92, %rd80;
	shl.b64 	%rd83, %rd82, 2;
	add.s64 	%rd84, %rd3, %rd83;
	ld.global.f32 	%f250, [%rd84+-4];
	setp.eq.f32 	%p39, %f14, %f250;
	cvt.rn.f32.s32 	%f251, %r142;
	selp.f32 	%f252, %f251, 0f00000000, %p39;
	add.f32 	%f253, %f540, %f252;
	ld.global.u32 	%r144, [%rd79+4];
	add.s32 	%r145, %r143, %r70;
	cvt.s64.s32 	%rd85, %r145;
	add.s64 	%rd86, %rd92, %rd85;
	shl.b64 	%rd87, %rd86, 2;
	add.s64 	%rd88, %rd3, %rd87;
	ld.global.f32 	%f254, [%rd88+-4];
	setp.eq.f32 	%p40, %f14, %f254;
	cvt.rn.f32.s32 	%f255, %r144;
	selp.f32 	%f256, %f255, 0f00000000, %p40;
	add.f32 	%f540, %f253, %f256;
	add.s32 	%r200, %r200, 2;
$L__BB0_27:
	setp.eq.s32 	%p41, %r21, 0;
	@%p41 bra 	$L__BB0_29;
	mul.wide.u32 	%rd89, %r200, 4;
	add.s64 	%rd90, %rd1, %rd89;
	ld.global.u32 	%r146, [%rd90];
	mul.lo.s32 	%r147, %r200, %r70;
	cvt.s64.s32 	%rd91, %r147;
	add.s64 	%rd93, %rd92, %rd91;
	shl.b64 	%rd94, %rd93, 2;
	add.s64 	%rd95, %rd3, %rd94;
	ld.global.f32 	%f257, [%rd95+-4];
	setp.eq.f32 	%p42, %f14, %f257;
	cvt.rn.f32.s32 	%f258, %r146;
	selp.f32 	%f259, %f258, 0f00000000, %p42;
	add.f32 	%f540, %f540, %f259;
$L__BB0_29:
	setp.gt.f32 	%p43, %f531, 0f00000000;
	setp.gt.f32 	%p44, %f540, 0f00000000;
	and.pred  	%p45, %p44, %p43;
	selp.u32 	%r148, 1, 0, %p45;
	cvt.rn.f32.u32 	%f260, %r148;
	div.rn.f32 	%f261, %f540, %f531;
	setp.lt.f32 	%p46, %f261, 0f00800000;
	mul.f32 	%f262, %f261, 0f4B000000;
	selp.f32 	%f263, %f262, %f261, %p46;
	selp.f32 	%f264, 0fC1B80000, 0f00000000, %p46;
	mov.b32 	%r149, %f263;
	add.s32 	%r150, %r149, -1060439283;
	and.b32  	%r151, %r150, -8388608;
	sub.s32 	%r152, %r149, %r151;
	mov.b32 	%f265, %r152;
	cvt.rn.f32.s32 	%f266, %r151;
	fma.rn.f32 	%f267, %f266, 0f34000000, %f264;
	add.f32 	%f268, %f265, 0fBF800000;
	fma.rn.f32 	%f269, %f268, 0f3DC6B27F, 0fBE2C7F30;
	fma.rn.f32 	%f270, %f269, %f268, 0f3E2FCF2A;
	fma.rn.f32 	%f271, %f270, %f268, 0fBE374E43;
	fma.rn.f32 	%f272, %f271, %f268, 0f3E520BF4;
	fma.rn.f32 	%f273, %f272, %f268, 0fBE763C8B;
	fma.rn.f32 	%f274, %f273, %f268, 0f3E93BF99;
	fma.rn.f32 	%f275, %f274, %f268, 0fBEB8AA49;
	fma.rn.f32 	%f276, %f275, %f268, 0f3EF6384A;
	fma.rn.f32 	%f277, %f276, %f268, 0fBF38AA3B;
	mul.f32 	%f278, %f268, %f277;
	mul.f32 	%f279, %f268, %f278;
	fma.rn.f32 	%f280, %f268, 0f3FB8AA3B, %f279;
	add.f32 	%f281, %f267, %f280;
	setp.gt.u32 	%p47, %r149, 2139095039;
	fma.rn.f32 	%f282, %f263, 0f7F800000, 0f7F800000;
	selp.f32 	%f283, %f282, %f281, %p47;
	setp.eq.f32 	%p48, %f263, 0f00000000;
	selp.f32 	%f284, 0fFF800000, %f283, %p48;
	mul.f32 	%f285, %f261, %f284;
	fma.rn.f32 	%f546, %f285, %f260, %f546;
	add.s32 	%r197, %r197, 1;
	setp.eq.s32 	%p49, %r197, %r72;
	@%p49 bra 	$L__BB0_36;
	bra.uni 	$L__BB0_18;
$L__BB0_30:
	mov.f32 	%f546, 0f00000000;
	div.rn.f32 	%f169, %f546, %f531;
	setp.lt.f32 	%p14, %f169, 0f00800000;
	mul.f32 	%f170, %f169, 0f4B000000;
	selp.f32 	%f171, %f170, %f169, %p14;
	selp.f32 	%f172, 0fC1B80000, 0f00000000, %p14;
	mov.b32 	%r109, %f171;
	add.s32 	%r110, %r109, -1060439283;
	and.b32  	%r111, %r110, -8388608;
	sub.s32 	%r112, %r109, %r111;
	mov.b32 	%f173, %r112;
	cvt.rn.f32.s32 	%f174, %r111;
	fma.rn.f32 	%f175, %f174, 0f34000000, %f172;
	add.f32 	%f176, %f173, 0fBF800000;
	fma.rn.f32 	%f177, %f176, 0f3DC6B27F, 0fBE2C7F30;
	fma.rn.f32 	%f178, %f177, %f176, 0f3E2FCF2A;
	fma.rn.f32 	%f179, %f178, %f176, 0fBE374E43;
	fma.rn.f32 	%f180, %f179, %f176, 0f3E520BF4;
	fma.rn.f32 	%f181, %f180, %f176, 0fBE763C8B;
	fma.rn.f32 	%f182, %f181, %f176, 0f3E93BF99;
	fma.rn.f32 	%f183, %f182, %f176, 0fBEB8AA49;
	fma.rn.f32 	%f184, %f183, %f176, 0f3EF6384A;
	fma.rn.f32 	%f185, %f184, %f176, 0fBF38AA3B;
	mul.f32 	%f186, %f176, %f185;
	mul.f32 	%f187, %f176, %f186;
	fma.rn.f32 	%f188, %f176, 0f3FB8AA3B, %f187;
	add.f32 	%f189, %f175, %f188;
	setp.gt.u32 	%p15, %r109, 2139095039;
	fma.rn.f32 	%f190, %f171, 0f7F800000, 0f7F800000;
	selp.f32 	%f191, %f190, %f189, %p15;
	setp.eq.f32 	%p16, %f171, 0f00000000;
	selp.f32 	%f192, 0fFF800000, %f191, %p16;
	mul.f32 	%f193, %f169, %f192;
	mul.f32 	%f28, %f193, 0f00000000;
	and.b32  	%r31, %r72, 3;
	setp.lt.u32 	%p17, %r72, 4;
	@%p17 bra 	$L__BB0_33;
	and.b32  	%r32, %r72, 2147483644;
	mov.b32 	%r203, 0;
	mov.f32 	%f546, 0f00000000;
$L__BB0_32:
	add.f32 	%f195, %f546, %f28;
	add.f32 	%f196, %f195, %f28;
	add.f32 	%f197, %f196, %f28;
	add.f32 	%f546, %f197, %f28;
	add.s32 	%r203, %r203, 4;
	setp.ne.s32 	%p18, %r203, %r32;
	@%p18 bra 	$L__BB0_32;
$L__BB0_33:
	setp.eq.s32 	%p19, %r31, 0;
	@%p19 bra 	$L__BB0_36;
	mov.b32 	%r204, 0;
$L__BB0_35:
	.pragma "nounroll";
	add.f32 	%f546, %f546, %f28;
	add.s32 	%r204, %r204, 1;
	setp.ne.s32 	%p20, %r204, %r31;
	@%p20 bra 	$L__BB0_35;
$L__BB0_36:
	neg.f32 	%f286, %f546;
	st.shared.f32 	[_ZZ17device_gain_ratioPfiiPiifiS_E14subset_entropy], %f286;
$L__BB0_37:
	bar.sync 	0;
	setp.lt.s32 	%p50, %r72, 1;
	mov.f32 	%f587, 0f00000000;
	mov.f32 	%f588, %f587;
	mov.f32 	%f589, %f587;
	mov.f32 	%f590, %f587;
	mov.f32 	%f591, %f587;
	@%p50 bra 	$L__BB0_55;
	setp.lt.s32 	%p51, %r69, 1;
	@%p51 bra 	$L__BB0_49;
	and.b32  	%r39, %r69, 3;
	and.b32  	%r40, %r69, 2147483644;
	and.b32  	%r41, %r69, 1;
	neg.s32 	%r42, %r40;
	shl.b32 	%r43, %r70, 2;
	shl.b32 	%r44, %r70, 1;
	mul.lo.s32 	%r45, %r70, 3;
	mov.b32 	%r205, 0;
	mov.f32 	%f588, 0f00000000;
	cvt.s64.s32 	%rd139, %r70;
	mul.wide.s32 	%rd130, %r70, 4;
	add.s64 	%rd5, %rd1, 8;
	mov.f32 	%f587, %f588;
$L__BB0_40:
	setp.lt.u32 	%p57, %r69, 4;
	mul.wide.u32 	%rd96, %r205, 4;
	add.s64 	%rd97, %rd2, %rd96;
	ld.global.f32 	%f40, [%rd97];
	mov.b32 	%r213, 0;
	mov.f32 	%f591, 0f00000000;
	mov.f32 	%f557, %f591;
	mov.f32 	%f556, %f591;
	mov.f32 	%f590, %f591;
	mov.f32 	%f589, %f591;
	@%p57 bra 	$L__BB0_43;
	mov.f32 	%f591, 0f00000000;
	mov.b32 	%r207, 0;
	mov.u32 	%r206, %r71;
	mov.u32 	%r208, %r45;
	mov.u32 	%r209, %r44;
	mov.u32 	%r210, %r70;
	mov.u64 	%rd145, %rd5;
	mov.u32 	%r211, %r42;
$L__BB0_42:
	.pragma "nounroll";
	mul.wide.s32 	%rd98, %r206, 4;
	add.s64 	%rd99, %rd3, %rd98;
	ld.global.f32 	%f324, [%rd99];
	setp.lt.f32 	%p58, %f324, %f1;
	selp.f32 	%f325, 0f3F800000, 0f00000000, %p58;
	cvt.s64.s32 	%rd100, %r207;
	add.s64 	%rd102, %rd139, %rd100;
	shl.b64 	%rd103, %rd102, 2;
	add.s64 	%rd104, %rd3, %rd103;
	ld.global.f32 	%f326, [%rd104+-4];
	sub.f32 	%f327, %f326, %f40;
	abs.f32 	%f328, %f327;
	cvt.f64.f32 	%fd1, %f328;
	setp.lt.f64 	%p59, %fd1, 0d3F847AE147AE147B;
	selp.f32 	%f329, 0f3F800000, 0f00000000, %p59;
	ld.global.u32 	%r162, [%rd145+-8];
	cvt.rn.f32.s32 	%f330, %r162;
	mul.f32 	%f331, %f325, %f330;
	add.f32 	%f332, %f589, %f331;
	selp.f32 	%f333, 0f00000000, %f330, %p58;
	add.f32 	%f334, %f590, %f333;
	fma.rn.f32 	%f335, %f331, %f329, %f556;
	fma.rn.f32 	%f336, %f333, %f329, %f557;
	add.f32 	%f337, %f591, %f330;
	add.s64 	%rd106, %rd99, %rd130;
	ld.global.f32 	%f338, [%rd106];
	setp.lt.f32 	%p60, %f338, %f1;
	selp.f32 	%f339, 0f3F800000, 0f00000000, %p60;
	cvt.s64.s32 	%rd107, %r210;
	add.s64 	%rd108, %rd139, %rd107;
	shl.b64 	%rd109, %rd108, 2;
	add.s64 	%rd110, %rd3, %rd109;
	ld.global.f32 	%f340, [%rd110+-4];
	sub.f32 	%f341, %f340, %f40;
	abs.f32 	%f342, %f341;
	cvt.f64.f32 	%fd2, %f342;
	setp.lt.f64 	%p61, %fd2, 0d3F847AE147AE147B;
	selp.f32 	%f343, 0f3F800000, 0f00000000, %p61;
	ld.global.u32 	%r163, [%rd145+-4];
	cvt.rn.f32.s32 	%f344, %r163;
	mul.f32 	%f345, %f339, %f344;
	add.f32 	%f346, %f332, %f345;
	selp.f32 	%f347, 0f00000000, %f344, %p60;
	add.f32 	%f348, %f334, %f347;
	fma.rn.f32 	%f349, %f345, %f343, %f335;
	fma.rn.f32 	%f350, %f347, %f343, %f336;
	add.f32 	%f351, %f337, %f344;
	add.s64 	%rd111, %rd106, %rd130;
	ld.global.f32 	%f352, [%rd111];
	setp.lt.f32 	%p62, %f352, %f1;
	selp.f32 	%f353, 0f3F800000, 0f00000000, %p62;
	cvt.s64.s32 	%rd112, %r209;
	add.s64 	%rd113, %rd139, %rd112;
	shl.b64 	%rd114, %rd113, 2;
	add.s64 	%rd115, %rd3, %rd114;
	ld.global.f32 	%f354, [%rd115+-4];
	sub.f32 	%f355, %f354, %f40;
	abs.f32 	%f356, %f355;
	cvt.f64.f32 	%fd3, %f356;
	setp.lt.f64 	%p63, %fd3, 0d3F847AE147AE147B;
	selp.f32 	%f357, 0f3F800000, 0f00000000, %p63;
	ld.global.u32 	%r164, [%rd145];
	cvt.rn.f32.s32 	%f358, %r164;
	mul.f32 	%f359, %f353, %f358;
	add.f32 	%f360, %f346, %f359;
	selp.f32 	%f361, 0f00000000, %f358, %p62;
	add.f32 	%f362, %f348, %f361;
	fma.rn.f32 	%f363, %f359, %f357, %f349;
	fma.rn.f32 	%f364, %f361, %f357, %f350;
	add.f32 	%f365, %f351, %f358;
	add.s64 	%rd116, %rd111, %rd130;
	ld.global.f32 	%f366, [%rd116];
	setp.lt.f32 	%p64, %f366, %f1;
	selp.f32 	%f367, 0f3F800000, 0f00000000, %p64;
	cvt.s64.s32 	%rd117, %r208;
	add.s64 	%rd118, %rd139, %rd117;
	shl.b64 	%rd119, %rd118, 2;
	add.s64 	%rd120, %rd3, %rd119;
	ld.global.f32 	%f368, [%rd120+-4];
	sub.f32 	%f369, %f368, %f40;
	abs.f32 	%f370, %f369;
	cvt.f64.f32 	%fd4, %f370;
	setp.lt.f64 	%p65, %fd4, 0d3F847AE147AE147B;
	selp.f32 	%f371, 0f3F800000, 0f00000000, %p65;
	ld.global.u32 	%r165, [%rd145+4];
	cvt.rn.f32.s32 	%f372, %r165;
	mul.f32 	%f373, %f367, %f372;
	add.f32 	%f589, %f360, %f373;
	selp.f32 	%f374, 0f00000000, %f372, %p64;
	add.f32 	%f590, %f362, %f374;
	fma.rn.f32 	%f556, %f373, %f371, %f363;
	fma.rn.f32 	%f557, %f374, %f371, %f364;
	add.f32 	%f591, %f365, %f372;
	add.s32 	%r211, %r211, 4;
	add.s64 	%rd145, %rd145, 16;
	add.s32 	%r210, %r210, %r43;
	add.s32 	%r209, %r209, %r43;
	add.s32 	%r208, %r208, %r43;
	add.s32 	%r207, %r207, %r43;
	add.s32 	%r206, %r206, %r43;
	setp.ne.s32 	%p66, %r211, 0;
	mov.u32 	%r213, %r40;
	@%p66 bra 	$L__BB0_42;
$L__BB0_43:
	setp.eq.s32 	%p67, %r39, 0;
	@%p67 bra 	$L__BB0_48;
	setp.eq.s32 	%p68, %r39, 1;
	@%p68 bra 	$L__BB0_46;
	mul.lo.s32 	%r166, %r213, %r70;
	add.s32 	%r167, %r166, %r71;
	mul.wide.s32 	%rd121, %r167, 4;
	add.s64 	%rd122, %rd3, %rd121;
	ld.global.f32 	%f376, [%rd122];
	setp.lt.f32 	%p69, %f376, %f1;
	selp.f32 	%f377, 0f3F800000, 0f00000000, %p69;
	cvt.s64.s32 	%rd123, %r166;
	add.s64 	%rd125, %rd139, %rd123;
	shl.b64 	%rd126, %rd125, 2;
	add.s64 	%rd127, %rd3, %rd126;
	ld.global.f32 	%f378, [%rd127+-4];
	sub.f32 	%f379, %f378, %f40;
	abs.f32 	%f380, %f379;
	cvt.f64.f32 	%fd5, %f380;
	setp.lt.f64 	%p70, %fd5, 0d3F847AE147AE147B;
	selp.f32 	%f381, 0f3F800000, 0f00000000, %p70;
	mul.wide.u32 	%rd128, %r213, 4;
	add.s64 	%rd129, %rd1, %rd128;
	ld.global.u32 	%r168, [%rd129];
	cvt.rn.f32.s32 	%f382, %r168;
	mul.f32 	%f383, %f377, %f382;
	add.f32 	%f384, %f589, %f383;
	selp.f32 	%f385, 0f00000000, %f382, %p69;
	add.f32 	%f386, %f590, %f385;
	fma.rn.f32 	%f387, %f383, %f381, %f556;
	fma.rn.f32 	%f388, %f385, %f381, %f557;
	add.f32 	%f389, %f591, %f382;
	add.s32 	%r169, %r166, %r70;
	add.s64 	%rd131, %rd122, %rd130;
	ld.global.f32 	%f390, [%rd131];
	setp.lt.f32 	%p71, %f390, %f1;
	selp.f32 	%f391, 0f3F800000, 0f00000000, %p71;
	cvt.s64.s32 	%rd132, %r169;
	add.s64 	%rd133, %rd139, %rd132;
	shl.b64 	%rd134, %rd133, 2;
	add.s64 	%rd135, %rd3, %rd134;
	ld.global.f32 	%f392, [%rd135+-4];
	sub.f32 	%f393, %f392, %f40;
	abs.f32 	%f394, %f393;
	cvt.f64.f32 	%fd6, %f394;
	setp.lt.f64 	%p72, %fd6, 0d3F847AE147AE147B;
	selp.f32 	%f395, 0f3F800000, 0f00000000, %p72;
	ld.global.u32 	%r170, [%rd129+4];
	cvt.rn.f32.s32 	%f396, %r170;
	mul.f32 	%f397, %f391, %f396;
	add.f32 	%f589, %f384, %f397;
	selp.f32 	%f398, 0f00000000, %f396, %p71;
	add.f32 	%f590, %f386, %f398;
	fma.rn.f32 	%f556, %f397, %f395, %f387;
	fma.rn.f32 	%f557, %f398, %f395, %f388;
	add.f32 	%f591, %f389, %f396;
	add.s32 	%r213, %r213, 2;
$L__BB0_46:
	setp.eq.s32 	%p73, %r41, 0;
	@%p73 bra 	$L__BB0_48;
	mul.lo.s32 	%r171, %r213, %r70;
	add.s32 	%r172, %r171, %r71;
	mul.wide.s32 	%rd136, %r172, 4;
	add.s64 	%rd137, %rd3, %rd136;
	ld.global.f32 	%f399, [%rd137];
	setp.lt.f32 	%p74, %f399, %f1;
	selp.f32 	%f400, 0f3F800000, 0f00000000, %p74;
	cvt.s64.s32 	%rd138, %r171;
	add.s64 	%rd140, %rd139, %rd138;
	shl.b64 	%rd141, %rd140, 2;
	add.s64 	%rd142, %rd3, %rd141;
	ld.global.f32 	%f401, [%rd142+-4];
	sub.f32 	%f402, %f401, %f40;
	abs.f32 	%f403, %f402;
	cvt.f64.f32 	%fd7, %f403;
	setp.lt.f64 	%p75, %fd7, 0d3F847AE147AE147B;
	selp.f32 	%f404, 0f3F800000, 0f00000000, %p75;
	mul.wide.u32 	%rd143, %r213, 4;
	add.s64 	%rd144, %rd1, %rd143;
	ld.global.u32 	%r173, [%rd144];
	cvt.rn.f32.s32 	%f405, %r173;
	mul.f32 	%f406, %f400, %f405;
	add.f32 	%f589, %f589, %f406;
	selp.f32 	%f407, 0f00000000, %f405, %p74;
	add.f32 	%f590, %f590, %f407;
	fma.rn.f32 	%f556, %f406, %f404, %f556;
	fma.rn.f32 	%f557, %f407, %f404, %f557;
	add.f32 	%f591, %f591, %f405;
$L__BB0_48:
	setp.gt.f32 	%p76, %f589, 0f00000000;
	setp.gt.f32 	%p77, %f556, 0f00000000;
	and.pred  	%p78, %p76, %p77;
	selp.u32 	%r174, 1, 0, %p78;
	cvt.rn.f32.u32 	%f408, %r174;
	div.rn.f32 	%f409, %f556, %f589;
	setp.lt.f32 	%p79, %f409, 0f00800000;
	mul.f32 	%f410, %f409, 0f4B000000;
	selp.f32 	%f411, %f410, %f409, %p79;
	selp.f32 	%f412, 0fC1B80000, 0f00000000, %p79;
	mov.b32 	%r175, %f411;
	add.s32 	%r176, %r175, -1060439283;
	and.b32  	%r177, %r176, -8388608;
	sub.s32 	%r178, %r175, %r177;
	mov.b32 	%f413, %r178;
	cvt.rn.f32.s32 	%f414, %r177;
	fma.rn.f32 	%f415, %f414, 0f34000000, %f412;
	add.f32 	%f416, %f413, 0fBF800000;
	fma.rn.f32 	%f417, %f416, 0f3DC6B27F, 0fBE2C7F30;
	fma.rn.f32 	%f418, %f417, %f416, 0f3E2FCF2A;
	fma.rn.f32 	%f419, %f418, %f416, 0fBE374E43;
	fma.rn.f32 	%f420, %f419, %f416, 0f3E520BF4;
	fma.rn.f32 	%f421, %f420, %f416, 0fBE763C8B;
	fma.rn.f32 	%f422, %f421, %f416, 0f3E93BF99;
	fma.rn.f32 	%f423, %f422, %f416, 0fBEB8AA49;
	fma.rn.f32 	%f424, %f423, %f416, 0f3EF6384A;
	fma.rn.f32 	%f425, %f424, %f416, 0fBF38AA3B;
	mul.f32 	%f426, %f416, %f425;
	mul.f32 	%f427, %f416, %f426;
	fma.rn.f32 	%f428, %f416, 0f3FB8AA3B, %f427;
	add.f32 	%f429, %f415, %f428;
	setp.gt.u32 	%p80, %r175, 2139095039;
	fma.rn.f32 	%f430, %f411, 0f7F800000, 0f7F800000;
	selp.f32 	%f431, %f430, %f429, %p80;
	setp.eq.f32 	%p81, %f411, 0f00000000;
	selp.f32 	%f432, 0fFF800000, %f431, %p81;
	mul.f32 	%f433, %f409, %f432;
	fma.rn.f32 	%f587, %f433, %f408, %f587;
	setp.gt.f32 	%p82, %f590, 0f00000000;
	setp.gt.f32 	%p83, %f557, 0f00000000;
	and.pred  	%p84, %p82, %p83;
	selp.u32 	%r179, 1, 0, %p84;
	cvt.rn.f32.u32 	%f434, %r179;
	div.rn.f32 	%f435, %f557, %f590;
	setp.lt.f32 	%p85, %f435, 0f00800000;
	mul.f32 	%f436, %f435, 0f4B000000;
	selp.f32 	%f437, %f436, %f435, %p85;
	selp.f32 	%f438, 0fC1B80000, 0f00000000, %p85;
	mov.b32 	%r180, %f437;
	add.s32 	%r181, %r180, -1060439283;
	and.b32  	%r182, %r181, -8388608;
	sub.s32 	%r183, %r180, %r182;
	mov.b32 	%f439, %r183;
	cvt.rn.f32.s32 	%f440, %r182;
	fma.rn.f32 	%f441, %f440, 0f34000000, %f438;
	add.f32 	%f442, %f439, 0fBF800000;
	fma.rn.f32 	%f443, %f442, 0f3DC6B27F, 0fBE2C7F30;
	fma.rn.f32 	%f444, %f443, %f442, 0f3E2FCF2A;
	fma.rn.f32 	%f445, %f444, %f442, 0fBE374E43;
	fma.rn.f32 	%f446, %f445, %f442, 0f3E520BF4;
	fma.rn.f32 	%f447, %f446, %f442, 0fBE763C8B;
	fma.rn.f32 	%f448, %f447, %f442, 0f3E93BF99;
	fma.rn.f32 	%f449, %f448, %f442, 0fBEB8AA49;
	fma.rn.f32 	%f450, %f449, %f442, 0f3EF6384A;
	fma.rn.f32 	%f451, %f450, %f442, 0fBF38AA3B;
	mul.f32 	%f452, %f442, %f451;
	mul.f32 	%f453, %f442, %f452;
	fma.rn.f32 	%f454, %f442, 0f3FB8AA3B, %f453;
	add.f32 	%f455, %f441, %f454;
	setp.gt.u32 	%p86, %r180, 2139095039;
	fma.rn.f32 	%f456, %f437, 0f7F800000, 0f7F800000;
	selp.f32 	%f457, %f456, %f455, %p86;
	setp.eq.f32 	%p87, %f437, 0f00000000;
	selp.f32 	%f458, 0fFF800000, %f457, %p87;
	mul.f32 	%f459, %f435, %f458;
	fma.rn.f32 	%f588, %f459, %f434, %f588;
	add.s32 	%r205, %r205, 1;
	setp.eq.s32 	%p88, %r205, %r72;
	@%p88 bra 	$L__BB0_55;
	bra.uni 	$L__BB0_40;
$L__BB0_49:
	mov.f32 	%f588, 0f00000000;
	div.rn.f32 	%f290, %f588, 0f00000000;
	mov.b32 	%r153, %f290;
	add.s32 	%r154, %r153, -1060439283;
	and.b32  	%r155, %r154, -8388608;
	sub.s32 	%r156, %r153, %r155;
	mov.b32 	%f291, %r156;
	cvt.rn.f32.s32 	%f292, %r155;
	fma.rn.f32 	%f293, %f292, 0f34000000, 0f00000000;
	add.f32 	%f294, %f291, 0fBF800000;
	fma.rn.f32 	%f295, %f294, 0f3DC6B27F, 0fBE2C7F30;
	fma.rn.f32 	%f296, %f295, %f294, 0f3E2FCF2A;
	fma.rn.f32 	%f297, %f296, %f294, 0fBE374E43;
	fma.rn.f32 	%f298, %f297, %f294, 0f3E520BF4;
	fma.rn.f32 	%f299, %f298, %f294, 0fBE763C8B;
	fma.rn.f32 	%f300, %f299, %f294, 0f3E93BF99;
	fma.rn.f32 	%f301, %f300, %f294, 0fBEB8AA49;
	fma.rn.f32 	%f302, %f301, %f294, 0f3EF6384A;
	fma.rn.f32 	%f303, %f302, %f294, 0fBF38AA3B;
	mul.f32 	%f304, %f294, %f303;
	mul.f32 	%f305, %f294, %f304;
	fma.rn.f32 	%f306, %f294, 0f3FB8AA3B, %f305;
	add.f32 	%f307, %f293, %f306;
	setp.gt.u32 	%p52, %r153, 2139095039;
	fma.rn.f32 	%f308, %f290, 0f7F800000, 0f7F800000;
	selp.f32 	%f309, %f308, %f307, %p52;
	mul.f32 	%f310, %f290, %f309;
	mul.f32 	%f88, %f310, 0f00000000;
	and.b32  	%r63, %r72, 3;
	setp.lt.u32 	%p53, %r72, 4;
	mov.f32 	%f587, %f588;
	@%p53 bra 	$L__BB0_52;
	and.b32  	%r64, %r72, 2147483644;
	mov.b32 	%r214, 0;
	mov.f32 	%f588, 0f00000000;
$L__BB0_51:
	add.f32 	%f312, %f587, %f88;
	add.f32 	%f313, %f588, %f88;
	add.f32 	%f314, %f312, %f88;
	add.f32 	%f315, %f313, %f88;
	add.f32 	%f316, %f314, %f88;
	add.f32 	%f317, %f315, %f88;
	add.f32 	%f587, %f316, %f88;
	add.f32 	%f588, %f317, %f88;
	add.s32 	%r214, %r214, 4;
	setp.ne.s32 	%p54, %r214, %r64;
	@%p54 bra 	$L__BB0_51;
$L__BB0_52:
	setp.eq.s32 	%p55, %r63, 0;
	mov.f32 	%f589, 0f00000000;
	mov.f32 	%f590, %f589;
	mov.f32 	%f591, %f589;
	@%p55 bra 	$L__BB0_55;
	mov.b32 	%r215, 0;
$L__BB0_54:
	.pragma "nounroll";
	add.f32 	%f587, %f587, %f88;
	add.f32 	%f588, %f588, %f88;
	add.s32 	%r215, %r215, 1;
	setp.ne.s32 	%p56, %r215, %r63;
	mov.f32 	%f590, %f589;
	mov.f32 	%f591, %f589;
	@%p56 bra 	$L__BB0_54;
$L__BB0_55:
	div.rn.f32 	%f460, %f589, %f591;
	div.rn.f32 	%f461, %f590, %f591;
	neg.f32 	%f462, %f588;
	mul.f32 	%f463, %f461, %f462;
	mul.f32 	%f464, %f587, %f460;
	sub.f32 	%f465, %f463, %f464;
	ld.shared.f32 	%f466, [_ZZ17device_gain_ratioPfiiPiifiS_E14subset_entropy];
	sub.f32 	%f467, %f466, %f465;
	setp.gt.f32 	%p89, %f589, 0f00000000;
	selp.f32 	%f468, 0f3F800000, 0f00000000, %p89;
	setp.lt.f32 	%p90, %f460, 0f00800000;
	mul.f32 	%f469, %f460, 0f4B000000;
	selp.f32 	%f470, %f469, %f460, %p90;
	selp.f32 	%f471, 0fC1B80000, 0f00000000, %p90;
	mov.b32 	%r184, %f470;
	add.s32 	%r185, %r184, -1060439283;
	and.b32  	%r186, %r185, -8388608;
	sub.s32 	%r187, %r184, %r186;
	mov.b32 	%f472, %r187;
	cvt.rn.f32.s32 	%f473, %r186;
	fma.rn.f32 	%f474, %f473, 0f34000000, %f471;
	add.f32 	%f475, %f472, 0fBF800000;
	fma.rn.f32 	%f476, %f475, 0f3DC6B27F, 0fBE2C7F30;
	fma.rn.f32 	%f477, %f476, %f475, 0f3E2FCF2A;
	fma.rn.f32 	%f478, %f477, %f475, 0fBE374E43;
	fma.rn.f32 	%f479, %f478, %f475, 0f3E520BF4;
	fma.rn.f32 	%f480, %f479, %f475, 0fBE763C8B;
	fma.rn.f32 	%f481, %f480, %f475, 0f3E93BF99;
	fma.rn.f32 	%f482, %f481, %f475, 0fBEB8AA49;
	fma.rn.f32 	%f483, %f482, %f475, 0f3EF6384A;
	fma.rn.f32 	%f484, %f483, %f475, 0fBF38AA3B;
	mul.f32 	%f485, %f475, %f484;
	mul.f32 	%f486, %f475, %f485;
	fma.rn.f32 	%f487, %f475, 0f3FB8AA3B, %f486;
	add.f32 	%f488, %f474, %f487;
	setp.gt.u32 	%p91, %r184, 2139095039;
	fma.rn.f32 	%f489, %f470, 0f7F800000, 0f7F800000;
	selp.f32 	%f490, %f489, %f488, %p91;
	setp.eq.f32 	%p92, %f470, 0f00000000;
	selp.f32 	%f491, 0fFF800000, %f490, %p92;
	mul.f32 	%f492, %f460, %f491;
	setp.gt.f32 	%p93, %f590, 0f00000000;
	selp.f32 	%f493, 0f3F800000, 0f00000000, %p93;
	setp.lt.f32 	%p94, %f461, 0f00800000;
	mul.f32 	%f494, %f461, 0f4B000000;
	selp.f32 	%f495, %f494, %f461, %p94;
	selp.f32 	%f496, 0fC1B80000, 0f00000000, %p94;
	mov.b32 	%r188, %f495;
	add.s32 	%r189, %r188, -1060439283;
	and.b32  	%r190, %r189, -8388608;
	sub.s32 	%r191, %r188, %r190;
	mov.b32 	%f497, %r191;
	cvt.rn.f32.s32 	%f498, %r190;
	fma.rn.f32 	%f499, %f498, 0f34000000, %f496;
	add.f32 	%f500, %f497, 0fBF800000;
	fma.rn.f32 	%f501, %f500, 0f3DC6B27F, 0fBE2C7F30;
	fma.rn.f32 	%f502, %f501, %f500, 0f3E2FCF2A;
	fma.rn.f32 	%f503, %f502, %f500, 0fBE374E43;
	fma.rn.f32 	%f504, %f503, %f500, 0f3E520BF4;
	fma.rn.f32 	%f505, %f504, %f500, 0fBE763C8B;
	fma.rn.f32 	%f506, %f505, %f500, 0f3E93BF99;
	fma.rn.f32 	%f507, %f506, %f500, 0fBEB8AA49;
	fma.rn.f32 	%f508, %f507, %f500, 0f3EF6384A;
	fma.rn.f32 	%f509, %f508, %f500, 0fBF38AA3B;
	mul.f32 	%f510, %f500, %f509;
	mul.f32 	%f511, %f500, %f510;
	fma.rn.f32 	%f512, %f500, 0f3FB8AA3B, %f511;
	add.f32 	%f513, %f499, %f512;
	setp.gt.u32 	%p95, %r188, 2139095039;
	fma.rn.f32 	%f514, %f495, 0f7F800000, 0f7F800000;
	selp.f32 	%f515, %f514, %f513, %p95;
	setp.eq.f32 	%p96, %f495, 0f00000000;
	selp.f32 	%f516, 0fFF800000, %f515, %p96;
	mul.f32 	%f517, %f461, %f516;
	mul.f32 	%f518, %f517, %f493;
	fma.rn.f32 	%f519, %f492, %f468, %f518;
	neg.f32 	%f520, %f519;
	setp.lt.f32 	%p97, %f519, 0f00000000;
	selp.f32 	%f521, 0f3F800000, 0f00000000, %p97;
	div.rn.f32 	%f522, %f467, %f520;
	mul.f32 	%f523, %f522, %f521;
	st.global.f32 	[%rd4], %f523;
$L__BB0_56:
	ret;

}


// ===== COMPILED SASS (sm_100) =====

	.target	sm_100

	.elftype	@"ET_EXEC"


//--------------------- .note.nv.tkinfo           --------------------------
	.section	.note.nv.tkinfo,"",@"SHT_NOTE"
	.sectionflags	@"SHF_NOTE_NV_TKINFO"
	.tkinfo
        /*0018*/ 	.word	0x00000002
        /*0030*/ 	.string	""
        /*0030*/ 	.string	"ptxas"
        /*0030*/ 	.string	"Cuda compilation tools, release 13.0, V13.0.88"
        /*0030*/ 	.string	"Build cuda_13.0.r13.0/compiler.36424714_0"
        /*0030*/ 	.string	"-arch sm_100 -m 64 "



//--------------------- .note.nv.cuinfo           --------------------------
	.section	.note.nv.cuinfo,"",@"SHT_NOTE"
	.sectionflags	@"SHF_NOTE_NV_CUINFO"
        /*0018*/ 	.short	0x0002
        /*001a*/ 	.short	0x0064
        /*001c*/ 	.short	0x0082
	.zero		2


//--------------------- .nv.info                  --------------------------
	.section	.nv.info,"",@"SHT_CUDA_INFO"
	.align	4


	//----- nvinfo : EIATTR_REGCOUNT
	.align		4
        /*0000*/ 	.byte	0x04, 0x2f
        /*0002*/ 	.short	(.L_1 - .L_0)
	.align		4
.L_0:
        /*0004*/ 	.word	index@(_Z10gain_ratioPfiiPiiiS_iS_)
        /*0008*/ 	.word	0x00000020


	//----- nvinfo : EIATTR_FRAME_SIZE
	.align		4
.L_1:
        /*000c*/ 	.byte	0x04, 0x11
        /*000e*/ 	.short	(.L_3 - .L_2)
	.align		4
.L_2:
        /*0010*/ 	.word	index@($__internal_0_$__cuda_sm3x_div_rn_noftz_f32_slowpath)
        /*0014*/ 	.word	0x00000000


	//----- nvinfo : EIATTR_FRAME_SIZE
	.align		4
.L_3:
        /*0018*/ 	.byte	0x04, 0x11
        /*001a*/ 	.short	(.L_5 - .L_4)
	.align		4
.L_4:
        /*001c*/ 	.word	index@(_Z10gain_ratioPfiiPiiiS_iS_)
        /*0020*/ 	.word	0x00000000


	//----- nvinfo : EIATTR_MIN_STACK_SIZE
	.align		4
.L_5:
        /*0024*/ 	.byte	0x04, 0x12
        /*0026*/ 	.short	(.L_7 - .L_6)
	.align		4
.L_6:
        /*0028*/ 	.word	index@(_Z10gain_ratioPfiiPiiiS_iS_)
        /*002c*/ 	.word	0x00000000
.L_7:


//--------------------- .nv.compat                --------------------------
	.section	.nv.compat,"",@"SHT_CUDA_COMPAT_INFO"
	.align	4
        /*0000*/ 	.byte	0x02, 0x09, 0x00, 0x00, 0x02, 0x02, 0x01, 0x00, 0x02, 0x05, 0x05, 0x00, 0x03, 0x07, 0x01, 0x01
        /*0010*/ 	.byte	0x02, 0x03, 0x00, 0x00, 0x02, 0x06, 0x01, 0x00, 0x04, 0x0b, 0x08, 0x00, 0x01, 0x00, 0x00, 0x00
        /*0020*/ 	.byte	0x00, 0x00, 0x00, 0x00


//--------------------- .nv.info._Z10gain_ratioPfiiPiiiS_iS_ --------------------------
	.section	.nv.info._Z10gain_ratioPfiiPiiiS_iS_,"",@"SHT_CUDA_INFO"
	.sectionflags	@""
	.align	4


	//----- nvinfo : EIATTR_CUDA_API_VERSION
	.align		4
        /*0000*/ 	.byte	0x04, 0x37
        /*0002*/ 	.short	(.L_9 - .L_8)
.L_8:
        /*0004*/ 	.word	0x00000082


	//----- nvinfo : EIATTR_KPARAM_INFO
	.align		4
.L_9:
        /*0008*/ 	.byte	0x04, 0x17
        /*000a*/ 	.short	(.L_11 - .L_10)
.L_10:
        /*000c*/ 	.word	0x00000000
        /*0010*/ 	.short	0x0008
        /*0012*/ 	.short	0x0030
        /*0014*/ 	.byte	0x00, 0xf5, 0x21, 0x00


	//----- nvinfo : EIATTR_KPARAM_INFO
	.align		4
.L_11:
        /*0018*/ 	.byte	0x04, 0x17
        /*001a*/ 	.short	(.L_13 - .L_12)
.L_12:
        /*001c*/ 	.word	0x00000000
        /*0020*/ 	.short	0x0007
        /*0022*/ 	.short	0x0028
        /*0024*/ 	.byte	0x00, 0xf0, 0x11, 0x00


	//----- nvinfo : EIATTR_KPARAM_INFO
	.align		4
.L_13:
        /*0028*/ 	.byte	0x04, 0x17
        /*002a*/ 	.short	(.L_15 - .L_14)
.L_14:
        /*002c*/ 	.word	0x00000000
        /*0030*/ 	.short	0x0006
        /*0032*/ 	.short	0x0020
        /*0034*/ 	.byte	0x00, 0xf5, 0x21, 0x00


	//----- nvinfo : EIATTR_KPARAM_INFO
	.align		4
.L_15:
        /*0038*/ 	.byte	0x04, 0x17
        /*003a*/ 	.short	(.L_17 - .L_16)
.L_16:
        /*003c*/ 	.word	0x00000000
        /*0040*/ 	.short	0x0005
        /*0042*/ 	.short	0x001c
        /*0044*/ 	.byte	0x00, 0xf0, 0x11, 0x00


	//----- nvinfo : EIATTR_KPARAM_INFO
	.align		4
.L_17:
        /*0048*/ 	.byte	0x04, 0x17
        /*004a*/ 	.short	(.L_19 - .L_18)
.L_18:
        /*004c*/ 	.word	0x00000000
        /*0050*/ 	.short	0x0004
        /*0052*/ 	.short	0x0018
        /*0054*/ 	.byte	0x00, 0xf0, 0x11, 0x00


	//----- nvinfo : EIATTR_KPARAM_INFO
	.align		4
.L_19:
        /*0058*/ 	.byte	0x04, 0x17
        /*005a*/ 	.short	(.L_21 - .L_20)
.L_20:
        /*005c*/ 	.word	0x00000000
        /*0060*/ 	.short	0x0003
        /*0062*/ 	.short	0x0010
        /*0064*/ 	.byte	0x00, 0xf5, 0x21, 0x00


	//----- nvinfo : EIATTR_KPARAM_INFO
	.align		4
.L_21:
        /*0068*/ 	.byte	0x04, 0x17
        /*006a*/ 	.short	(.L_23 - .L_22)
.L_22:
        /*006c*/ 	.word	0x00000000
        /*0070*/ 	.short	0x0002
        /*0072*/ 	.short	0x000c
        /*0074*/ 	.byte	0x00, 0xf0, 0x11, 0x00


	//----- nvinfo : EIATTR_KPARAM_INFO
	.align		4
.L_23:
        /*0078*/ 	.byte	0x04, 0x17
        /*007a*/ 	.short	(.L_25 - .L_24)
.L_24:
        /*007c*/ 	.word	0x00000000
        /*0080*/ 	.short	0x0001
        /*0082*/ 	.short	0x0008
        /*0084*/ 	.byte	0x00, 0xf0, 0x11, 0x00


	//----- nvinfo : EIATTR_KPARAM_INFO
	.align		4
.L_25:
        /*0088*/ 	.byte	0x04, 0x17
        /*008a*/ 	.short	(.L_27 - .L_26)
.L_26:
        /*008c*/ 	.word	0x00000000
        /*0090*/ 	.short	0x0000
        /*0092*/ 	.short	0x0000
        /*0094*/ 	.byte	0x00, 0xf5, 0x21, 0x00


	//----- nvinfo : EIATTR_SPARSE_MMA_MASK
	.align		4
.L_27:
        /*0098*/ 	.byte	0x03, 0x50
        /*009a*/ 	.short	0x0000


	//----- nvinfo : EIATTR_MAXREG_COUNT
	.align		4
        /*009c*/ 	.byte	0x03, 0x1b
        /*009e*/ 	.short	0x00ff


	//----- nvinfo : EIATTR_NUM_BARRIERS
	.align		4
        /*00a0*/ 	.byte	0x02, 0x4c
        /*00a2*/ 	.byte	0x01
	.zero		1


	//----- nvinfo : EIATTR_MERCURY_ISA_VERSION
	.align		4
        /*00a4*/ 	.byte	0x03, 0x5f
        /*00a6*/ 	.short	0x0101


	//----- nvinfo : EIATTR_VRC_CTA_INIT_COUNT
	.align		4
        /*00a8*/ 	.byte	0x02, 0x4a
	.zero		1
	.zero		1


	//----- nvinfo : EIATTR_EXIT_INSTR_OFFSETS
	.align		4
        /*00ac*/ 	.byte	0x04, 0x1c
        /*00ae*/ 	.short	(.L_29 - .L_28)


	//   ....[0]....
.L_28:
        /*00b0*/ 	.word	0x00000080


	//   ....[1]....
        /*00b4*/ 	.word	0x00004640


	//----- nvinfo : EIATTR_CRS_STACK_SIZE
	.align		4
.L_29:
        /*00b8*/ 	.byte	0x04, 0x1e
        /*00ba*/ 	.short	(.L_31 - .L_30)
.L_30:
        /*00bc*/ 	.word	0x00000000


	//----- nvinfo : EIATTR_CBANK_PARAM_SIZE
	.align		4
.L_31:
        /*00c0*/ 	.byte	0x03, 0x19
        /*00c2*/ 	.short	0x0038


	//----- nvinfo : EIATTR_PARAM_CBANK
	.align		4
        /*00c4*/ 	.byte	0x04, 0x0a
        /*00c6*/ 	.short	(.L_33 - .L_32)
	.align		4
.L_32:
        /*00c8*/ 	.word	index@(.nv.constant0._Z10gain_ratioPfiiPiiiS_iS_)
        /*00cc*/ 	.short	0x0380
        /*00ce*/ 	.short	0x0038


	//----- nvinfo : EIATTR_SW_WAR
	.align		4
.L_33:
        /*00d0*/ 	.byte	0x04, 0x36
        /*00d2*/ 	.short	(.L_35 - .L_34)
.L_34:
        /*00d4*/ 	.word	0x00000008
.L_35:


//--------------------- .nv.callgraph             --------------------------
	.section	.nv.callgraph,"",@"SHT_CUDA_CALLGRAPH"
	.align	4
	.sectionentsize	8
	.align		4
        /*0000*/ 	.word	0x00000000
	.align		4
        /*0004*/ 	.word	0xffffffff
	.align		4
        /*0008*/ 	.word	0x00000000
	.align		4
        /*000c*/ 	.word	0xfffffffe
	.align		4
        /*0010*/ 	.word	0x00000000
	.align		4
        /*0014*/ 	.word	0xfffffffd
	.align		4
        /*0018*/ 	.word	0x00000000
	.align		4
        /*001c*/ 	.word	0xfffffffc


//--------------------- .text._Z10gain_ratioPfiiPiiiS_iS_ --------------------------
	.section	.text._Z10gain_ratioPfiiPiiiS_iS_,"ax",@progbits
	.align	128
        .global         _Z10gain_ratioPfiiPiiiS_iS_
        .type           _Z10gain_ratioPfiiPiiiS_iS_,@function
        .size           _Z10gain_ratioPfiiPiiiS_iS_,(.L_x_60 - _Z10gain_ratioPfiiPiiiS_iS_)
        .other          _Z10gain_ratioPfiiPiiiS_iS_,@"STO_CUDA_ENTRY STV_DEFAULT"
_Z10gain_ratioPfiiPiiiS_iS_:
.text._Z10gain_ratioPfiiPiiiS_iS_:
[----:B------:R-:W-:Y:S01]  /*0000*/  LDC R1, c[0x0][0x37c] ;  /* 0x0000df00ff017b82 */ /* 0x000fe20000000800 */
[----:B------:R-:W0:Y:S07]  /*0010*/  S2R R0, SR_TID.X ;  /* 0x0000000000007919 */ /* 0x000e2e0000002100 */
[----:B------:R-:W1:Y:S01]  /*0020*/  S2UR UR5, SR_CTAID.X ;  /* 0x00000000000579c3 */ /* 0x000e620000002500 */
[----:B------:R-:W1:Y:S01]  /*0030*/  LDCU UR4, c[0x0][0x360] ;  /* 0x00006c00ff0477ac */ /* 0x000e620008000800 */
[----:B------:R-:W2:Y:S01]  /*0040*/  LDCU UR6, c[0x0][0x39c] ;  /* 0x00007380ff0677ac */ /* 0x000ea20008000800 */
[----:B-1----:R-:W-:-:S06]  /*0050*/  UIMAD UR4, UR4, UR5, URZ ;  /* 0x00000005040472a4 */ /* 0x002fcc000f8e02ff */
[----:B0-----:R-:W-:-:S04]  /*0060*/  IADD3 R3, PT, PT, R0, UR4, RZ ;  /* 0x0000000400037c10 */ /* 0x001fc8000fffe0ff */
[----:B--2---:R-:W-:-:S13]  /*0070*/  ISETP.GE.AND P0, PT, R3, UR6, PT ;  /* 0x0000000603007c0c */ /* 0x004fda000bf06270 */
[----:B------:R-:W-:Y:S05]  /*0080*/  @P0 EXIT ;  /* 0x000000000000094d */ /* 0x000fea0003800000 */
[----:B------:R-:W0:Y:S01]  /*0090*/  LDC.64 R8, c[0x0][0x3a0] ;  /* 0x0000e800ff087b82 */ /* 0x000e220000000a00 */
[----:B------:R-:W1:Y:S01]  /*00a0*/  LDCU.64 UR10, c[0x0][0x358] ;  /* 0x00006b00ff0a77ac */ /* 0x000e620008000a00 */
[----:B0-----:R-:W-:-:S05]  /*00b0*/  IMAD.WIDE R8, R3, 0x4, R8 ;  /* 0x0000000403087825 */ /* 0x001fca00078e0208 */
[----:B-1----:R0:W5:Y:S01]  /*00c0*/  LDG.E R4, desc[UR10][R8.64] ;  /* 0x0000000a08047981 */ /* 0x002162000c1e1900 */
[----:B------:R-:W-:Y:S01]  /*00d0*/  UIADD3 UR4, UPT, UPT, -UR4, URZ, URZ ;  /* 0x000000ff04047290 */ /* 0x000fe2000fffe1ff */
[----:B------:R-:W-:Y:S05]  /*00e0*/  BSSY.RECONVERGENT B0, `(.L_x_0) ;  /* 0x0000203000007945 */ /* 0x000fea0003800200 */
[----:B------:R-:W-:-:S13]  /*00f0*/  ISETP.NE.AND P0, PT, R0, UR4, PT ;  /* 0x0000000400007c0c */ /* 0x000fda000bf05270 */
[----:B0-----:R-:W-:Y:S05]  /*0100*/  @P0 BRA `(.L_x_1) ;  /* 0x0000002000000947 */ /* 0x001fea0003800000 */
[----:B------:R-:W0:Y:S01]  /*0110*/  LDC R15, c[0x0][0x388] ;  /* 0x0000e200ff0f7b82 */ /* 0x000e220000000800 */
[----:B------:R-:W-:Y:S01]  /*0120*/  HFMA2 R21, -RZ, RZ, 0, 0 ;  /* 0x00000000ff157431 */ /* 0x000fe200000001ff */
[----:B0-----:R-:W-:-:S13]  /*0130*/  ISETP.GE.AND P0, PT, R15, 0x1, PT ;  /* 0x000000010f00780c */ /* 0x001fda0003f06270 */
[----:B------:R-:W-:Y:S05]  /*0140*/  @!P0 BRA `(.L_x_2) ;  /* 0x0000000400f48947 */ /* 0x000fea0003800000 */
[C---:B------:R-:W-:Y:S01]  /*0150*/  ISETP.GE.U32.AND P2, PT, R15.reuse, 0x10, PT ;  /* 0x000000100f00780c */ /* 0x040fe20003f46070 */
[----:B------:R-:W-:Y:S01]  /*0160*/  IMAD.MOV.U32 R0, RZ, RZ, RZ ;  /* 0x000000ffff007224 */ /* 0x000fe200078e00ff */
[----:B------:R-:W-:Y:S02]  /*0170*/  LOP3.LUT R26, R15, 0xf, RZ, 0xc0, !PT ;  /* 0x0000000f0f1a7812 */ /* 0x000fe400078ec0ff */
[----:B------:R-:W-:Y:S02]  /*0180*/  MOV R21, RZ ;  /* 0x000000ff00157202 */ /* 0x000fe40000000f00 */
[----:B------:R-:W-:-:S07]  /*0190*/  ISETP.NE.AND P1, PT, R26, RZ, PT ;  /* 0x000000ff1a00720c */ /* 0x000fce0003f25270 */
[----:B------:R-:W-:Y:S06]  /*01a0*/  @!P2 BRA `(.L_x_3) ;  /* 0x0000000000e0a947 */ /* 0x000fec0003800000 */
[----:B------:R-:W-:Y:S01]  /*01b0*/  LOP3.LUT R0, R15, 0x7ffffff0, RZ, 0xc0, !PT ;  /* 0x7ffffff00f007812 */ /* 0x000fe200078ec0ff */
[----:B------:R-:W-:Y:S01]  /*01c0*/  IMAD.MOV.U32 R21, RZ, RZ, RZ ;  /* 0x000000ffff157224 */ /* 0x000fe200078e00ff */
[----:B------:R-:W-:-:S07]  /*01d0*/  MOV R5, RZ ;  /* 0x000000ff00057202 */ /* 0x000fce0000000f00 */
.L_x_4:
[----:B------:R-:W0:Y:S02]  /*01e0*/  LDC.64 R2, c[0x0][0x390] ;  /* 0x0000e400ff027b82 */ /* 0x000e240000000a00 */
[----:B0-----:R-:W-:-:S05]  /*01f0*/  IMAD.WIDE.U32 R2, R5, 0x4, R2 ;  /* 0x0000000405027825 */ /* 0x001fca00078e0002 */
[----:B------:R-:W2:Y:S04]  /*0200*/  LDG.E R23, desc[UR10][R2.64] ;  /* 0x0000000a02177981 */ /* 0x000ea8000c1e1900 */
[----:B------:R-:W3:Y:S04]  /*0210*/  LDG.E R25, desc[UR10][R2.64+0x4] ;  /* 0x0000040a02197981 */ /* 0x000ee8000c1e1900 */
[----:B------:R-:W4:Y:S04]  /*0220*/  LDG.E R27, desc[UR10][R2.64+0x8] ;  /* 0x0000080a021b7981 */ /* 0x000f28000c1e1900 */
        /* <DEDUP_REMOVED lines=12> */
[----:B------:R0:W4:Y:S01]  /*02f0*/  LDG.E R22, desc[UR10][R2.64+0x3c] ;  /* 0x00003c0a02167981 */ /* 0x000122000c1e1900 */
[----:B------:R-:W-:-:S04]  /*0300*/  IADD3 R5, PT, PT, R5, 0x10, RZ ;  /* 0x0000001005057810 */ /* 0x000fc80007ffe0ff */
[----:B------:R-:W-:Y:S02]  /*0310*/  ISETP.NE.AND P2, PT, R5, R0, PT ;  /* 0x000000000500720c */ /* 0x000fe40003f45270 */
[----:B--2---:R-:W-:Y:S02]  /*0320*/  I2FP.F32.S32 R24, R23 ;  /* 0x0000001700187245 */ /* 0x004fe40000201400 */
[----:B---3--:R-:W-:-:S03]  /*0330*/  I2FP.F32.S32 R25, R25 ;  /* 0x0000001900197245 */ /* 0x008fc60000201400 */
[----:B------:R-:W-:Y:S01]  /*0340*/  FADD R24, R24, R21 ;  /* 0x0000001518187221 */ /* 0x000fe20000000000 */
[----:B----4-:R-:W-:-:S03]  /*0350*/  I2FP.F32.S32 R27, R27 ;  /* 0x0000001b001b7245 */ /* 0x010fc60000201400 */
[----:B------:R-:W-:Y:S01]  /*0360*/  FADD R24, R24, R25 ;  /* 0x0000001918187221 */ /* 0x000fe20000000000 */
[----:B------:R-:W-:-:S03]  /*0370*/  I2FP.F32.S32 R21, R6 ;  /* 0x0000000600157245 */ /* 0x000fc60000201400 */
[----:B------:R-:W-:Y:S01]  /*0380*/  FADD R24, R24, R27 ;  /* 0x0000001b18187221 */ /* 0x000fe20000000000 */
[----:B------:R-:W-:-:S03]  /*0390*/  I2FP.F32.S32 R6, R7 ;  /* 0x0000000700067245 */ /* 0x000fc60000201400 */
[----:B------:R-:W-:Y:S01]  /*03a0*/  FADD R21, R24, R21 ;  /* 0x0000001518157221 */ /* 0x000fe20000000000 */
[----:B------:R-:W-:-:S03]  /*03b0*/  I2FP.F32.S32 R7, R10 ;  /* 0x0000000a00077245 */ /* 0x000fc60000201400 */
[----:B------:R-:W-:Y:S01]  /*03c0*/  FADD R6, R21, R6 ;  /* 0x0000000615067221 */ /* 0x000fe20000000000 */
[----:B------:R-:W-:-:S03]  /*03d0*/  I2FP.F32.S32 R11, R11 ;  /* 0x0000000b000b7245 */ /* 0x000fc60000201400 */
[----:B------:R-:W-:Y:S01]  /*03e0*/  FADD R6, R6, R7 ;  /* 0x0000000706067221 */ /* 0x000fe20000000000 */
[----:B0-----:R-:W-:-:S03]  /*03f0*/  I2FP.F32.S32 R3, R12 ;  /* 0x0000000c00037245 */ /* 0x001fc60000201400 */
        /* <DEDUP_REMOVED lines=16> */
[----:B------:R-:W-:-:S04]  /*0500*/  FADD R2, R2, R3 ;  /* 0x0000000302027221 */ /* 0x000fc80000000000 */
[----:B------:R-:W-:Y:S01]  /*0510*/  FADD R21, R2, R21 ;  /* 0x0000001502157221 */ /* 0x000fe20000000000 */
[----:B------:R-:W-:Y:S06]  /*0520*/  @P2 BRA `(.L_x_4) ;  /* 0xfffffffc002c2947 */ /* 0x000fec000383ffff */
.L_x_3:
[----:B------:R-:W-:Y:S05]  /*0530*/  @!P1 BRA `(.L_x_2) ;  /* 0x0000000000f89947 */ /* 0x000fea0003800000 */
[----:B------:R-:W-:Y:S02]  /*0540*/  ISETP.GE.U32.AND P1, PT, R26, 0x8, PT ;  /* 0x000000081a00780c */ /* 0x000fe40003f26070 */
[----:B------:R-:W-:-:S04]  /*0550*/  LOP3.LUT R14, R15, 0x7, RZ, 0xc0, !PT ;  /* 0x000000070f0e7812 */ /* 0x000fc800078ec0ff */
[----:B------:R-:W-:-:S07]  /*0560*/  ISETP.NE.AND P2, PT, R14, RZ, PT ;  /* 0x000000ff0e00720c */ /* 0x000fce0003f45270 */
[----:B------:R-:W-:Y:S06]  /*0570*/  @!P1 BRA `(.L_x_5) ;  /* 0x00000000006c9947 */ /* 0x000fec0003800000 */
        /* <DEDUP_REMOVED lines=9> */
[----:B------:R-:W4:Y:S01]  /*0610*/  LDG.E R17, desc[UR10][R2.64+0x1c] ;  /* 0x00001c0a02117981 */ /* 0x000f22000c1e1900 */
[----:B------:R-:W-:-:S02]  /*0620*/  IADD3 R0, PT, PT, R0, 0x8, RZ ;  /* 0x0000000800007810 */ /* 0x000fc40007ffe0ff */
        /* <DEDUP_REMOVED lines=15> */
[----:B------:R-:W-:-:S07]  /*0720*/  FADD R21, R5, R2 ;  /* 0x0000000205157221 */ /* 0x000fce0000000000 */
.L_x_5:
        /* <DEDUP_REMOVED lines=10> */
[----:B------:R-:W4:Y:S01]  /*07d0*/  LDG.E R11, desc[UR10][R2.64+0xc] ;  /* 0x00000c0a020b7981 */ /* 0x000f22000c1e1900 */
[----:B------:R-:W-:Y:S01]  /*07e0*/  VIADD R0, R0, 0x4 ;  /* 0x0000000400007836 */ /* 0x000fe20000000000 */
[----:B--2---:R-:W-:-:S02]  /*07f0*/  I2FP.F32.S32 R6, R5 ;  /* 0x0000000500067245 */ /* 0x004fc40000201400 */
[----:B---3--:R-:W-:-:S03]  /*0800*/  I2FP.F32.S32 R7, R7 ;  /* 0x0000000700077245 */ /* 0x008fc60000201400 */
[----:B------:R-:W-:Y:S01]  /*0810*/  FADD R6, R21, R6 ;  /* 0x0000000615067221 */ /* 0x000fe20000000000 */
[----:B----4-:R-:W-:-:S03]  /*0820*/  I2FP.F32.S32 R5, R10 ;  /* 0x0000000a00057245 */ /* 0x010fc60000201400 */
[----:B------:R-:W-:Y:S01]  /*0830*/  FADD R6, R6, R7 ;  /* 0x0000000706067221 */ /* 0x000fe20000000000 */
[----:B------:R-:W-:-:S03]  /*0840*/  I2FP.F32.S32 R10, R11 ;  /* 0x0000000b000a7245 */ /* 0x000fc60000201400 */
[----:B------:R-:W-:-:S04]  /*0850*/  FADD R5, R6, R5 ;  /* 0x0000000506057221 */ /* 0x000fc80000000000 */
[----:B------:R-:W-:-:S07]  /*0860*/  FADD R21, R5, R10 ;  /* 0x0000000a05157221 */ /* 0x000fce0000000000 */
.L_x_6:
[----:B------:R-:W-:Y:S05]  /*0870*/  @!P2 BRA `(.L_x_2) ;  /* 0x000000000028a947 */ /* 0x000fea0003800000 */
[----:B------:R-:W0:Y:S01]  /*0880*/  LDC.64 R6, c[0x0][0x390] ;  /* 0x0000e400ff067b82 */ /* 0x000e220000000a00 */
[----:B------:R-:W-:-:S05]  /*0890*/  UMOV UR4, URZ ;  /* 0x000000ff00047c82 */ /* 0x000fca0008000000 */
.L_x_7:
[----:B0-----:R-:W-:-:S06]  /*08a0*/  IMAD.WIDE.U32 R2, R0, 0x4, R6 ;  /* 0x0000000400027825 */ /* 0x001fcc00078e0006 */
[----:B------:R-:W2:Y:S01]  /*08b0*/  LDG.E R2, desc[UR10][R2.64] ;  /* 0x0000000a02027981 */ /* 0x000ea2000c1e1900 */
[----:B------:R-:W-:Y:S01]  /*08c0*/  UIADD3 UR4, UPT, UPT, UR4, 0x1, URZ ;  /* 0x0000000104047890 */ /* 0x000fe2000fffe0ff */
[----:B------:R-:W-:-:S05]  /*08d0*/  IADD3 R0, PT, PT, R0, 0x1, RZ ;  /* 0x0000000100007810 */ /* 0x000fca0007ffe0ff */
[----:B------:R-:W-:Y:S02]  /*08e0*/  ISETP.NE.AND P1, PT, R12, UR4, PT ;  /* 0x000000040c007c0c */ /* 0x000fe4000bf25270 */
[----:B--2---:R-:W-:-:S05]  /*08f0*/  I2FP.F32.S32 R10, R2 ;  /* 0x00000002000a7245 */ /* 0x004fca0000201400 */
[----:B------:R-:W-:-:S06]  /*0900*/  FADD R21, R10, R21 ;  /* 0x000000150a157221 */ /* 0x000fcc0000000000 */
[----:B------:R-:W-:Y:S05]  /*0910*/  @P1 BRA `(.L_x_7) ;  /* 0xfffffffc00e01947 */ /* 0x000fea000383ffff */
.L_x_2:
[----:B------:R-:W0:Y:S01]  /*0920*/  LDCU UR4, c[0x0][0x3a8] ;  /* 0x00007500ff0477ac */ /* 0x000e220008000800 */
[----:B------:R-:W-:Y:S01]  /*0930*/  MOV R2, RZ ;  /* 0x000000ff00027202 */ /* 0x000fe20000000f00 */
[----:B0-----:R-:W-:-:S09]  /*0940*/  UISETP.GE.AND UP0, UPT, UR4, 0x1, UPT ;  /* 0x000000010400788c */ /* 0x001fd2000bf06270 */
[----:B------:R-:W-:Y:S05]  /*0950*/  BRA.U !UP0, `(.L_x_8) ;  /* 0x0000001508d87547 */ /* 0x000fea000b800000 */
[----:B------:R-:W-:Y:S05]  /*0960*/  @!P0 BRA `(.L_x_9) ;  /* 0x0000001000288947 */ /* 0x000fea0003800000 */
[----:B------:R-:W0:Y:S01]  /*0970*/  LDC R18, c[0x0][0x38c] ;  /* 0x0000e300ff127b82 */ /* 0x000e220000000800 */
[C---:B------:R-:W-:Y:S01]  /*0980*/  LOP3.LUT R13, R15.reuse, 0x7, RZ, 0xc0, !PT ;  /* 0x000000070f0d7812 */ /* 0x040fe200078ec0ff */
[----:B------:R-:W-:Y:S01]  /*0990*/  HFMA2 R2, -RZ, RZ, 0, 0 ;  /* 0x00000000ff027431 */ /* 0x000fe200000001ff */
[C---:B------:R-:W-:Y:S01]  /*09a0*/  LOP3.LUT R14, R15.reuse, 0x3, RZ, 0xc0, !PT ;  /* 0x000000030f0e7812 */ /* 0x040fe200078ec0ff */
[----:B------:R-:W-:Y:S01]  /*09b0*/  IMAD.MOV.U32 R16, RZ, RZ, RZ ;  /* 0x000000ffff107224 */ /* 0x000fe200078e00ff */
[----:B------:R-:W-:Y:S02]  /*09c0*/  LOP3.LUT R15, R15, 0x7ffffff8, RZ, 0xc0, !PT ;  /* 0x7ffffff80f0f7812 */ /* 0x000fe400078ec0ff */
[----:B------:R-:W-:Y:S02]  /*09d0*/  IADD3 R17, PT, PT, R13, -0x1, RZ ;  /* 0xffffffff0d117810 */ /* 0x000fe40007ffe0ff */
[----:B0-----:R-:W-:-:S07]  /*09e0*/  SHF.R.S32.HI R18, RZ, 0x1f, R18 ;  /* 0x0000001fff127819 */ /* 0x001fce0000011412 */
.L_x_16:
[----:B------:R-:W0:Y:S08]  /*09f0*/  LDC.64 R6, c[0x0][0x3b0] ;  /* 0x0000ec00ff067b82 */ /* 0x000e300000000a00 */
[----:B------:R-:W1:Y:S01]  /*0a00*/  LDC R12, c[0x0][0x388] ;  /* 0x0000e200ff0c7b82 */ /* 0x000e620000000800 */
[----:B0-----:R-:W-:-:S05]  /*0a10*/  IMAD.WIDE.U32 R6, R16, 0x4, R6 ;  /* 0x0000000410067825 */ /* 0x001fca00078e0006 */
[----:B-----5:R0:W5:Y:S01]  /*0a20*/  LDG.E R3, desc[UR10][R6.64] ;  /* 0x0000000a06037981 */ /* 0x020162000c1e1900 */
[----:B------:R-:W-:Y:S01]  /*0a30*/  IMAD.MOV.U32 R5, RZ, RZ, RZ ;  /* 0x000000ffff057224 */ /* 0x000fe200078e00ff */
[----:B------:R-:W-:Y:S02]  /*0a40*/  MOV R0, RZ ;  /* 0x000000ff00007202 */ /* 0x000fe40000000f00 */
[----:B-1----:R-:W-:-:S13]  /*0a50*/  ISETP.GE.U32.AND P0, PT, R12, 0x8, PT ;  /* 0x000000080c00780c */ /* 0x002fda0003f06070 */
[----:B0-----:R-:W-:Y:S05]  /*0a60*/  @!P0 BRA `(.L_x_10) ;  /* 0x0000000400888947 */ /* 0x001fea0003800000 */
[----:B------:R-:W-:Y:S01]  /*0a70*/  MOV R5, RZ ;  /* 0x000000ff00057202 */ /* 0x000fe20000000f00 */
[----:B------:R-:W-:-:S07]  /*0a80*/  IMAD.MOV.U32 R0, RZ, RZ, RZ ;  /* 0x000000ffff007224 */ /* 0x000fce00078e00ff */
.L_x_11:
[----:B------:R-:W0:Y:S01]  /*0a90*/  LDCU UR4, c[0x0][0x38c] ;  /* 0x00007180ff0477ac */ /* 0x000e220008000800 */
[----:B------:R-:W1:Y:S01]  /*0aa0*/  LDC.64 R6, c[0x0][0x380] ;  /* 0x0000e000ff067b82 */ /* 0x000e620000000a00 */
[----:B0-----:R-:W-:-:S05]  /*0ab0*/  IMAD R19, R5, UR4, RZ ;  /* 0x0000000405137c24 */ /* 0x001fca000f8e02ff */
[----:B------:R-:W-:-:S04]  /*0ac0*/  IADD3 R11, P0, PT, R19, UR4, RZ ;  /* 0x00000004130b7c10 */ /* 0x000fc8000ff1e0ff */
[----:B------:R-:W-:Y:S02]  /*0ad0*/  LEA.HI.X.SX32 R20, R19, R18, 0x1, P0 ;  /* 0x0000001213147211 */ /* 0x000fe400000f0eff */
[----:B-1----:R-:W-:-:S04]  /*0ae0*/  LEA R10, P0, R11, R6, 0x2 ;  /* 0x000000060b0a7211 */ /* 0x002fc800078010ff */
[----:B------:R-:W-:-:S05]  /*0af0*/  LEA.HI.X R11, R11, R7, R20, 0x2, P0 ;  /* 0x000000070b0b7211 */ /* 0x000fca00000f1414 */
[----:B------:R0:W2:Y:S01]  /*0b00*/  LDG.E R20, desc[UR10][R10.64+-0x4] ;  /* 0xfffffc0a0a147981 */ /* 0x0000a2000c1e1900 */
[----:B------:R-:W-:-:S04]  /*0b10*/  IADD3 R25, PT, PT, R19, UR4, RZ ;  /* 0x0000000413197c10 */ /* 0x000fc8000fffe0ff */
[----:B------:R-:W-:-:S04]  /*0b20*/  IADD3 R19, P0, PT, R25, UR4, RZ ;  /* 0x0000000419137c10 */ /* 0x000fc8000ff1e0ff */
[----:B------:R-:W-:Y:S01]  /*0b30*/  LEA.HI.X.SX32 R24, R25, R18, 0x1, P0 ;  /* 0x0000001219187211 */ /* 0x000fe200000f0eff */
[----:B0-----:R-:W0:Y:S01]  /*0b40*/  LDC.64 R10, c[0x0][0x390] ;  /* 0x0000e400ff0a7b82 */ /* 0x001e220000000a00 */
[----:B------:R-:W-:-:S04]  /*0b50*/  LEA R22, P0, R19, R6, 0x2 ;  /* 0x0000000613167211 */ /* 0x000fc800078010ff */
[----:B------:R-:W-:-:S05]  /*0b60*/  LEA.HI.X R23, R19, R7, R24, 0x2, P0 ;  /* 0x0000000713177211 */ /* 0x000fca00000f1418 */
[----:B------:R1:W3:Y:S01]  /*0b70*/  LDG.E R24, desc[UR10][R22.64+-0x4] ;  /* 0xfffffc0a16187981 */ /* 0x0002e2000c1e1900 */
[----:B------:R-:W-:Y:S01]  /*0b80*/  IADD3 R25, PT, PT, R25, UR4, RZ ;  /* 0x0000000419197c10 */ /* 0x000fe2000fffe0ff */
[----:B0-----:R-:W-:-:S05]  /*0b90*/  IMAD.WIDE.U32 R10, R5, 0x4, R10 ;  /* 0x00000004050a7825 */ /* 0x001fca00078e000a */
[----:B------:R-:W4:Y:S01]  /*0ba0*/  LDG.E R19, desc[UR10][R10.64] ;  /* 0x0000000a0a137981 */ /* 0x000f22000c1e1900 */
[----:B------:R-:W-:-:S04]  /*0bb0*/  IADD3 R26, P1, PT, R25, UR4, RZ ;  /* 0x00000004191a7c10 */ /* 0x000fc8000ff3e0ff */
[----:B------:R-:W-:Y:S02]  /*0bc0*/  LEA.HI.X.SX32 R27, R25, R18, 0x1, P1 ;  /* 0x00000012191b7211 */ /* 0x000fe400008f0eff */
[----:B-1----:R-:W-:-:S04]  /*0bd0*/  LEA R22, P1, R26, R6, 0x2 ;  /* 0x000000061a167211 */ /* 0x002fc800078210ff */
[----:B------:R-:W-:-:S05]  /*0be0*/  LEA.HI.X R23, R26, R7, R27, 0x2, P1 ;  /* 0x000000071a177211 */ /* 0x000fca00008f141b */
[----:B------:R0:W4:Y:S01]  /*0bf0*/  LDG.E R26, desc[UR10][R22.64+-0x4] ;  /* 0xfffffc0a161a7981 */ /* 0x000122000c1e1900 */
[----:B--2--5:R-:W-:-:S03]  /*0c00*/  FSETP.NEU.AND P0, PT, R3, R20, PT ;  /* 0x000000140300720b */ /* 0x024fc60003f0d000 */
[----:B------:R-:W2:Y:S01]  /*0c10*/  LDG.E R20, desc[UR10][R10.64+0x4] ;  /* 0x0000040a0a147981 */ /* 0x000ea2000c1e1900 */
[----:B------:R-:W-:-:S05]  /*0c20*/  VIADD R27, R25, UR4 ;  /* 0x00000004191b7c36 */ /* 0x000fca0008000000 */
[----:B------:R-:W-:Y:S02]  /*0c30*/  IADD3 R25, P2, PT, R27, UR4, RZ ;  /* 0x000000041b197c10 */ /* 0x000fe4000ff5e0ff */
[----:B---3--:R-:W-:Y:S02]  /*0c40*/  FSETP.NEU.AND P1, PT, R3, R24, PT ;  /* 0x000000180300720b */ /* 0x008fe40003f2d000 */
[----:B------:R-:W-:Y:S02]  /*0c50*/  LEA.HI.X.SX32 R24, R27, R18, 0x1, P2 ;  /* 0x000000121b187211 */ /* 0x000fe400010f0eff */
[----:B0-----:R-:W-:-:S04]  /*0c60*/  LEA R22, P2, R25, R6, 0x2 ;  /* 0x0000000619167211 */ /* 0x001fc800078410ff */
[----:B------:R-:W-:Y:S02]  /*0c70*/  LEA.HI.X R23, R25, R7, R24, 0x2, P2 ;  /* 0x0000000719177211 */ /* 0x000fe400010f1418 */
[----:B------:R-:W3:Y:S04]  /*0c80*/  LDG.E R25, desc[UR10][R10.64+0x8] ;  /* 0x0000080a0a197981 */ /* 0x000ee8000c1e1900 */
[----:B------:R0:W3:Y:S01]  /*0c90*/  LDG.E R24, desc[UR10][R22.64+-0x4] ;  /* 0xfffffc0a16187981 */ /* 0x0000e2000c1e1900 */
[----:B----4-:R-:W-:-:S04]  /*0ca0*/  I2FP.F32.S32 R19, R19 ;  /* 0x0000001300137245 */ /* 0x010fc80000201400 */
[----:B------:R-:W-:Y:S02]  /*0cb0*/  FSEL R19, R19, RZ, !P0 ;  /* 0x000000ff13137208 */ /* 0x000fe40004000000 */
[----:B------:R-:W-:-:S03]  /*0cc0*/  IADD3 R27, PT, PT, R27, UR4, RZ ;  /* 0x000000041b1b7c10 */ /* 0x000fc6000fffe0ff */
[----:B------:R-:W-:Y:S02]  /*0cd0*/  FADD R0, R19, R0 ;  /* 0x0000000013007221 */ /* 0x000fe40000000000 */
[----:B------:R-:W4:Y:S01]  /*0ce0*/  LDG.E R19, desc[UR10][R10.64+0xc] ;  /* 0x00000c0a0a137981 */ /* 0x000f22000c1e1900 */
[----:B------:R-:W-:Y:S02]  /*0cf0*/  FSETP.NEU.AND P0, PT, R3, R26, PT ;  /* 0x0000001a0300720b */ /* 0x000fe40003f0d000 */
[----:B--2---:R-:W-:-:S04]  /*0d00*/  I2FP.F32.S32 R20, R20 ;  /* 0x0000001400147245 */ /* 0x004fc80000201400 */
[----:B------:R-:W-:-:S05]  /*0d10*/  FSEL R29, R20, RZ, !P1 ;  /* 0x000000ff141d7208 */ /* 0x000fca0004800000 */
[----:B------:R-:W-:Y:S01]  /*0d20*/  FADD R20, R0, R29 ;  /* 0x0000001d00147221 */ /* 0x000fe20000000000 */
[----:B------:R-:W-:-:S04]  /*0d30*/  IADD3 R0, P1, PT, R27, UR4, RZ ;  /* 0x000000041b007c10 */ /* 0x000fc8000ff3e0ff */
[----:B------:R-:W-:Y:S02]  /*0d40*/  LEA.HI.X.SX32 R26, R27, R18, 0x1, P1 ;  /* 0x000000121b1a7211 */ /* 0x000fe400008f0eff */
[----:B0-----:R-:W-:-:S04]  /*0d50*/  LEA R22, P1, R0, R6, 0x2 ;  /* 0x0000000600167211 */ /* 0x001fc800078210ff */
[----:B------:R-:W-:-:S05]  /*0d60*/  LEA.HI.X R23, R0, R7, R26, 0x2, P1 ;  /* 0x0000000700177211 */ /* 0x000fca00008f141a */
[----:B------:R0:W2:Y:S01]  /*0d70*/  LDG.E R0, desc[UR10][R22.64+-0x4] ;  /* 0xfffffc0a16007981 */ /* 0x0000a2000c1e1900 */
[----:B------:R-:W-:Y:S02]  /*0d80*/  IADD3 R27, PT, PT, R27, UR4, RZ ;  /* 0x000000041b1b7c10 */ /* 0x000fe4000fffe0ff */
[----:B---3--:R-:W-:Y:S02]  /*0d90*/  I2FP.F32.S32 R25, R25 ;  /* 0x0000001900197245 */ /* 0x008fe40000201400 */
[----:B------:R-:W-:Y:S02]  /*0da0*/  IADD3 R26, P2, PT, R27, UR4, RZ ;  /* 0x000000041b1a7c10 */ /* 0x000fe4000ff5e0ff */
[----:B------:R-:W-:Y:S02]  /*0db0*/  FSETP.NEU.AND P1, PT, R3, R24, PT ;  /* 0x000000180300720b */ /* 0x000fe40003f2d000 */
[----:B------:R-:W-:Y:S02]  /*0dc0*/  LEA.HI.X.SX32 R24, R27, R18, 0x1, P2 ;  /* 0x000000121b187211 */ /* 0x000fe400010f0eff */
[----:B0-----:R-:W-:-:S02]  /*0dd0*/  LEA R22, P2, R26, R6, 0x2 ;  /* 0x000000061a167211 */ /* 0x001fc400078410ff */
[----:B------:R-:W-:Y:S01]  /*0de0*/  FSEL R25, R25, RZ, !P0 ;  /* 0x000000ff19197208 */ /* 0x000fe20004000000 */
[----:B------:R-:W-:Y:S01]  /*0df0*/  VIADD R27, R27, UR4 ;  /* 0x000000041b1b7c36 */ /* 0x000fe20008000000 */
[----:B------:R-:W-:-:S03]  /*0e00*/  LEA.HI.X R23, R26, R7, R24, 0x2, P2 ;  /* 0x000000071a177211 */ /* 0x000fc600010f1418 */
[----:B------:R-:W-:Y:S01]  /*0e10*/  FADD R24, R20, R25 ;  /* 0x0000001914187221 */ /* 0x000fe20000000000 */
[----:B----4-:R-:W-:Y:S01]  /*0e20*/  I2FP.F32.S32 R19, R19 ;  /* 0x0000001300137245 */ /* 0x010fe20000201400 */
[----:B------:R0:W3:Y:S03]  /*0e30*/  LDG.E R20, desc[UR10][R22.64+-0x4] ;  /* 0xfffffc0a16147981 */ /* 0x0000e6000c1e1900 */
[----:B------:R-:W-:Y:S02]  /*0e40*/  FSEL R25, R19, RZ, !P1 ;  /* 0x000000ff13197208 */ /* 0x000fe40004800000 */
[C---:B------:R-:W-:Y:S02]  /*0e50*/  IADD3 R19, P0, PT, R27.reuse, UR4, RZ ;  /* 0x000000041b137c10 */ /* 0x040fe4000ff1e0ff */
[C---:B------:R-:W-:Y:S01]  /*0e60*/  IADD3 R29, PT, PT, R27.reuse, UR4, RZ ;  /* 0x000000041b1d7c10 */ /* 0x040fe2000fffe0ff */
[----:B------:R-:W-:Y:S01]  /*0e70*/  FADD R24, R24, R25 ;  /* 0x0000001918187221 */ /* 0x000fe20000000000 */
[----:B------:R-:W-:-:S02]  /*0e80*/  LEA.HI.X.SX32 R26, R27, R18, 0x1, P0 ;  /* 0x000000121b1a7211 */ /* 0x000fc400000f0eff */
[----:B0-----:R-:W-:Y:S02]  /*0e90*/  LEA R22, P0, R19, R6, 0x2 ;  /* 0x0000000613167211 */ /* 0x001fe400078010ff */
[----:B------:R-:W-:Y:S02]  /*0ea0*/  IADD3 R25, P1, PT, R29, UR4, RZ ;  /* 0x000000041d197c10 */ /* 0x000fe4000ff3e0ff */
[----:B------:R-:W-:Y:S02]  /*0eb0*/  LEA.HI.X R23, R19, R7, R26, 0x2, P0 ;  /* 0x0000000713177211 */ /* 0x000fe400000f141a */
[----:B------:R-:W-:Y:S01]  /*0ec0*/  LEA.HI.X.SX32 R26, R29, R18, 0x1, P1 ;  /* 0x000000121d1a7211 */ /* 0x000fe200008f0eff */
[----:B------:R-:W4:Y:S01]  /*0ed0*/  LDG.E R19, desc[UR10][R10.64+0x10] ;  /* 0x0000100a0a137981 */ /* 0x000f22000c1e1900 */
[----:B------:R-:W-:-:S03]  /*0ee0*/  LEA R6, P0, R25, R6, 0x2 ;  /* 0x0000000619067211 */ /* 0x000fc600078010ff */
[----:B------:R-:W3:Y:S01]  /*0ef0*/  LDG.E R22, desc[UR10][R22.64+-0x4] ;  /* 0xfffffc0a16167981 */ /* 0x000ee2000c1e1900 */
[----:B------:R-:W-:-:S03]  /*0f00*/  LEA.HI.X R7, R25, R7, R26, 0x2, P0 ;  /* 0x0000000719077211 */ /* 0x000fc600000f141a */
[----:B------:R-:W3:Y:S04]  /*0f10*/  LDG.E R25, desc[UR10][R10.64+0x14] ;  /* 0x0000140a0a197981 */ /* 0x000ee8000c1e1900 */
[----:B------:R0:W3:Y:S04]  /*0f20*/  LDG.E R6, desc[UR10][R6.64+-0x4] ;  /* 0xfffffc0a06067981 */ /* 0x0000e8000c1e1900 */
[----:B------:R-:W3:Y:S01]  /*0f30*/  LDG.E R26, desc[UR10][R10.64+0x1c] ;  /* 0x00001c0a0a1a7981 */ /* 0x000ee2000c1e1900 */
[----:B--2---:R-:W-:-:S03]  /*0f40*/  FSETP.NEU.AND P0, PT, R3, R0, PT ;  /* 0x000000000300720b */ /* 0x004fc60003f0d000 */
[----:B------:R-:W2:Y:S01]  /*0f50*/  LDG.E R0, desc[UR10][R10.64+0x18] ;  /* 0x0000180a0a007981 */ /* 0x000ea2000c1e1900 */
[----:B------:R-:W-:Y:S02]  /*0f60*/  IADD3 R5, PT, PT, R5, 0x8, RZ ;  /* 0x0000000805057810 */ /* 0x000fe40007ffe0ff */
[----:B----4-:R-:W-:-:S04]  /*0f70*/  I2FP.F32.S32 R19, R19 ;  /* 0x0000001300137245 */ /* 0x010fc80000201400 */
[----:B------:R-:W-:Y:S02]  /*0f80*/  FSEL R19, R19, RZ, !P0 ;  /* 0x000000ff13137208 */ /* 0x000fe40004000000 */
[C---:B---3--:R-:W-:Y:S02]  /*0f90*/  FSETP.NEU.AND P0, PT, R3.reuse, R20, PT ;  /* 0x000000140300720b */ /* 0x048fe40003f0d000 */
[----:B------:R-:W-:Y:S02]  /*0fa0*/  FSETP.NEU.AND P1, PT, R3, R22, PT ;  /* 0x000000160300720b */ /* 0x000fe40003f2d000 */
[----:B------:R-:W-:Y:S01]  /*0fb0*/  I2FP.F32.S32 R25, R25 ;  /* 0x0000001900197245 */ /* 0x000fe20000201400 */
[----:B------:R-:W-:Y:S01]  /*0fc0*/  FADD R19, R24, R19 ;  /* 0x0000001318137221 */ /* 0x000fe20000000000 */
[----:B------:R-:W-:Y:S02]  /*0fd0*/  I2FP.F32.S32 R26, R26 ;  /* 0x0000001a001a7245 */ /* 0x000fe40000201400 */
[----:B--2---:R-:W-:-:S04]  /*0fe0*/  I2FP.F32.S32 R20, R0 ;  /* 0x0000000000147245 */ /* 0x004fc80000201400 */
[----:B0-----:R-:W-:Y:S02]  /*0ff0*/  FSEL R7, R20, RZ, !P1 ;  /* 0x000000ff14077208 */ /* 0x001fe40004800000 */
[----:B------:R-:W-:Y:S02]  /*1000*/  ISETP.NE.AND P1, PT, R5, R15, PT ;  /* 0x0000000f0500720c */ /* 0x000fe40003f25270 */
[----:B------:R-:W-:Y:S02]  /*1010*/  FSEL R0, R25, RZ, !P0 ;  /* 0x000000ff19007208 */ /* 0x000fe40004000000 */
[----:B------:R-:W-:-:S03]  /*1020*/  FSETP.NEU.AND P0, PT, R3, R6, PT ;  /* 0x000000060300720b */ /* 0x000fc60003f0d000 */
[----:B------:R-:W-:Y:S01]  /*1030*/  FADD R0, R19, R0 ;  /* 0x0000000013007221 */ /* 0x000fe20000000000 */
[----:B------:R-:W-:-:S03]  /*1040*/  FSEL R11, R26, RZ, !P0 ;  /* 0x000000ff1a0b7208 */ /* 0x000fc60004000000 */
[----:B------:R-:W-:-:S04]  /*1050*/  FADD R0, R0, R7 ;  /* 0x0000000700007221 */ /* 0x000fc80000000000 */
[----:B------:R-:W-:Y:S01]  /*1060*/  FADD R0, R0, R11 ;  /* 0x0000000b00007221 */ /* 0x000fe20000000000 */
[----:B------:R-:W-:Y:S06]  /*1070*/  @P1 BRA `(.L_x_11) ;  /* 0xfffffff800841947 */ /* 0x000fec000383ffff */
[----:B------:R-:W-:-:S07]  /*1080*/  IMAD.MOV.U32 R5, RZ, RZ, R15 ;  /* 0x000000ffff057224 */ /* 0x000fce00078e000f */
.L_x_10:
[----:B------:R-:W-:-:S13]  /*1090*/  ISETP.NE.AND P0, PT, R13, RZ, PT ;  /* 0x000000ff0d00720c */ /* 0x000fda0003f05270 */
[----:B------:R-:W-:Y:S05]  /*10a0*/  @!P0 BRA `(.L_x_12) ;  /* 0x00000004008c8947 */ /* 0x000fea0003800000 */
[----:B------:R-:W-:Y:S02]  /*10b0*/  ISETP.GE.U32.AND P1, PT, R17, 0x3, PT ;  /* 0x000000031100780c */ /* 0x000fe40003f26070 */
[----:B------:R-:W-:-:S11]  /*10c0*/  ISETP.NE.AND P0, PT, R14, RZ, PT ;  /* 0x000000ff0e00720c */ /* 0x000fd60003f05270 */
[----:B------:R-:W-:Y:S05]  /*10d0*/  @!P1 BRA `(.L_x_13) ;  /* 0x0000000000c49947 */ /* 0x000fea0003800000 */
        /* <DEDUP_REMOVED lines=9> */
[C---:B------:R-:W-:Y:S02]  /*1170*/  IADD3 R22, P1, PT, R19.reuse, UR4, RZ ;  /* 0x0000000413167c10 */ /* 0x040fe4000ff3e0ff */
[C---:B------:R-:W-:Y:S02]  /*1180*/  IADD3 R23, PT, PT, R19.reuse, UR4, RZ ;  /* 0x0000000413177c10 */ /* 0x040fe4000fffe0ff */
[----:B------:R-:W-:Y:S01]  /*1190*/  LEA.HI.X.SX32 R25, R19, R18, 0x1, P1 ;  /* 0x0000001213197211 */ /* 0x000fe200008f0eff */
[----:B0-----:R-:W0:Y:S01]  /*11a0*/  LDC.64 R6, c[0x0][0x390] ;  /* 0x0000e400ff067b82 */ /* 0x001e220000000a00 */
[C---:B------:R-:W-:Y:S01]  /*11b0*/  LEA R24, P1, R22.reuse, R10, 0x2 ;  /* 0x0000000a16187211 */ /* 0x040fe200078210ff */
[C---:B------:R-:W-:Y:S01]  /*11c0*/  VIADD R27, R23.reuse, UR4 ;  /* 0x00000004171b7c36 */ /* 0x040fe20008000000 */
[----:B------:R-:W-:Y:S02]  /*11d0*/  IADD3 R19, P2, PT, R23, UR4, RZ ;  /* 0x0000000417137c10 */ /* 0x000fe4000ff5e0ff */
[----:B------:R-:W-:-:S02]  /*11e0*/  LEA.HI.X R25, R22, R11, R25, 0x2, P1 ;  /* 0x0000000b16197211 */ /* 0x000fc400008f1419 */
[----:B------:R-:W-:Y:S02]  /*11f0*/  LEA.HI.X.SX32 R26, R23, R18, 0x1, P2 ;  /* 0x00000012171a7211 */ /* 0x000fe400010f0eff */
[C---:B------:R-:W-:Y:S01]  /*1200*/  LEA R22, P1, R19.reuse, R10, 0x2 ;  /* 0x0000000a13167211 */ /* 0x040fe200078210ff */
[----:B------:R-:W3:Y:S03]  /*1210*/  LDG.E R24, desc[UR10][R24.64+-0x4] ;  /* 0xfffffc0a18187981 */ /* 0x000ee6000c1e1900 */
[----:B------:R-:W-:Y:S02]  /*1220*/  LEA.HI.X R23, R19, R11, R26, 0x2, P1 ;  /* 0x0000000b13177211 */ /* 0x000fe400008f141a */
[----:B------:R-:W-:-:S03]  /*1230*/  IADD3 R19, P1, PT, R27, UR4, RZ ;  /* 0x000000041b137c10 */ /* 0x000fc6000ff3e0ff */
[----:B------:R-:W4:Y:S01]  /*1240*/  LDG.E R22, desc[UR10][R22.64+-0x4] ;  /* 0xfffffc0a16167981 */ /* 0x000f22000c1e1900 */
[----:B------:R-:W-:Y:S02]  /*1250*/  LEA.HI.X.SX32 R26, R27, R18, 0x1, P1 ;  /* 0x000000121b1a7211 */ /* 0x000fe400008f0eff */
[----:B------:R-:W-:Y:S01]  /*1260*/  LEA R10, P1, R19, R10, 0x2 ;  /* 0x0000000a130a7211 */ /* 0x000fe200078210ff */
[----:B0-----:R-:W-:-:S03]  /*1270*/  IMAD.WIDE.U32 R6, R5, 0x4, R6 ;  /* 0x0000000405067825 */ /* 0x001fc600078e0006 */
[----:B------:R-:W-:Y:S02]  /*1280*/  LEA.HI.X R11, R19, R11, R26, 0x2, P1 ;  /* 0x0000000b130b7211 */ /* 0x000fe400008f141a */
[----:B------:R-:W4:Y:S04]  /*1290*/  LDG.E R19, desc[UR10][R6.64] ;  /* 0x0000000a06137981 */ /* 0x000f28000c1e1900 */
[----:B------:R-:W4:Y:S04]  /*12a0*/  LDG.E R26, desc[UR10][R6.64+0x8] ;  /* 0x0000080a061a7981 */ /* 0x000f28000c1e1900 */
[----:B------:R-:W4:Y:S04]  /*12b0*/  LDG.E R10, desc[UR10][R10.64+-0x4] ;  /* 0xfffffc0a0a0a7981 */ /* 0x000f28000c1e1900 */
[----:B------:R-:W4:Y:S01]  /*12c0*/  LDG.E R27, desc[UR10][R6.64+0xc] ;  /* 0x00000c0a061b7981 */ /* 0x000f22000c1e1900 */
[----:B--2--5:R-:W-:-:S03]  /*12d0*/  FSETP.NEU.AND P2, PT, R3, R20, PT ;  /* 0x000000140300720b */ /* 0x024fc60003f4d000 */
[----:B------:R-:W2:Y:S01]  /*12e0*/  LDG.E R20, desc[UR10][R6.64+0x4] ;  /* 0x0000040a06147981 */ /* 0x000ea2000c1e1900 */
[----:B------:R-:W-:Y:S02]  /*12f0*/  IADD3 R5, PT, PT, R5, 0x4, RZ ;  /* 0x0000000405057810 */ /* 0x000fe40007ffe0ff */
[----:B---3--:R-:W-:Y:S02]  /*1300*/  FSETP.NEU.AND P1, PT, R3, R24, PT ;  /* 0x000000180300720b */ /* 0x008fe40003f2d000 */
[----:B----4-:R-:W-:-:S04]  /*1310*/  I2FP.F32.S32 R19, R19 ;  /* 0x0000001300137245 */ /* 0x010fc80000201400 */
[----:B------:R-:W-:Y:S02]  /*1320*/  FSEL R19, R19, RZ, !P2 ;  /* 0x000000ff13137208 */ /* 0x000fe40005000000 */
[----:B------:R-:W-:Y:S02]  /*1330*/  FSETP.NEU.AND P2, PT, R3, R22, PT ;  /* 0x000000160300720b */ /* 0x000fe40003f4d000 */
[----:B------:R-:W-:Y:S01]  /*1340*/  I2FP.F32.S32 R26, R26 ;  /* 0x0000001a001a7245 */ /* 0x000fe20000201400 */
[----:B------:R-:W-:Y:S01]  /*1350*/  FADD R19, R0, R19 ;  /* 0x0000001300137221 */ /* 0x000fe20000000000 */
[----:B------:R-:W-:Y:S02]  /*1360*/  I2FP.F32.S32 R27, R27 ;  /* 0x0000001b001b7245 */ /* 0x000fe40000201400 */
[----:B------:R-:W-:Y:S02]  /*1370*/  FSEL R26, R26, RZ, !P2 ;  /* 0x000000ff1a1a7208 */ /* 0x000fe40005000000 */
[----:B--2---:R-:W-:-:S04]  /*1380*/  I2FP.F32.S32 R20, R20 ;  /* 0x0000001400147245 */ /* 0x004fc80000201400 */
[----:B------:R-:W-:Y:S02]  /*1390*/  FSEL R20, R20, RZ, !P1 ;  /* 0x000000ff14147208 */ /* 0x000fe40004800000 */
[----:B------:R-:W-:-:S03]  /*13a0*/  FSETP.NEU.AND P1, PT, R3, R10, PT ;  /* 0x0000000a0300720b */ /* 0x000fc60003f2d000 */
[----:B------:R-:W-:Y:S01]  /*13b0*/  FADD R19, R19, R20 ;  /* 0x0000001413137221 */ /* 0x000fe20000000000 */
[----:B------:R-:W-:-:S03]  /*13c0*/  FSEL R0, R27, RZ, !P1 ;  /* 0x000000ff1b007208 */ /* 0x000fc60004800000 */
[----:B------:R-:W-:-:S04]  /*13d0*/  FADD R19, R19, R26 ;  /* 0x0000001a13137221 */ /* 0x000fc80000000000 */
[----:B------:R-:W-:-:S07]  /*13e0*/  FADD R0, R19, R0 ;  /* 0x0000000013007221 */ /* 0x000fce0000000000 */
.L_x_13:
[----:B------:R-:W-:Y:S05]  /*13f0*/  @!P0 BRA `(.L_x_12) ;  /* 0x0000000000b88947 */ /* 0x000fea0003800000 */
[----:B------:R-:W-:Y:S02]  /*1400*/  ISETP.NE.AND P1, PT, R14, 0x1, PT ;  /* 0x000000010e00780c */ /* 0x000fe40003f25270 */
[----:B------:R-:W-:-:S11]  /*1410*/  LOP3.LUT P0, RZ, R12, 0x1, RZ, 0xc0, !PT ;  /* 0x000000010cff7812 */ /* 0x000fd6000780c0ff */
[----:B------:R-:W-:Y:S05]  /*1420*/  @!P1 BRA `(.L_x_14) ;  /* 0x00000000006c9947 */ /* 0x000fea0003800000 */
[----:B------:R-:W0:Y:S01]  /*1430*/  LDCU UR4, c[0x0][0x38c] ;  /* 0x00007180ff0477ac */ /* 0x000e220008000800 */
[----:B------:R-:W1:Y:S08]  /*1440*/  LDC.64 R6, c[0x0][0x380] ;  /* 0x0000e000ff067b82 */ /* 0x000e700000000a00 */
[----:B------:R-:W2:Y:S01]  /*1450*/  LDC.64 R22, c[0x0][0x390] ;  /* 0x0000e400ff167b82 */ /* 0x000ea20000000a00 */
[----:B0-----:R-:W-:-:S05]  /*1460*/  IMAD R11, R5, UR4, RZ ;  /* 0x00000004050b7c24 */ /* 0x001fca000f8e02ff */
[C---:B------:R-:W-:Y:S02]  /*1470*/  IADD3 R25, PT, PT, R11.reuse, UR4, RZ ;  /* 0x000000040b197c10 */ /* 0x040fe4000fffe0ff */
[----:B------:R-:W-:Y:S02]  /*1480*/  IADD3 R19, P2, PT, R11, UR4, RZ ;  /* 0x000000040b137c10 */ /* 0x000fe4000ff5e0ff */
[----:B------:R-:W-:Y:S02]  /*1490*/  IADD3 R12, P1, PT, R25, UR4, RZ ;  /* 0x00000004190c7c10 */ /* 0x000fe4000ff3e0ff */
[----:B------:R-:W-:Y:S02]  /*14a0*/  LEA.HI.X.SX32 R20, R11, R18, 0x1, P2 ;  /* 0x000000120b147211 */ /* 0x000fe400010f0eff */
[----:B-1----:R-:W-:Y:S02]  /*14b0*/  LEA R10, P2, R19, R6, 0x2 ;  /* 0x00000006130a7211 */ /* 0x002fe400078410ff */
[----:B------:R-:W-:Y:S01]  /*14c0*/  LEA.HI.X.SX32 R25, R25, R18, 0x1, P1 ;  /* 0x0000001219197211 */ /* 0x000fe200008f0eff */
[----:B--2---:R-:W-:Y:S01]  /*14d0*/  IMAD.WIDE.U32 R22, R5, 0x4, R22 ;  /* 0x0000000405167825 */ /* 0x004fe200078e0016 */
[----:B------:R-:W-:-:S02]  /*14e0*/  LEA R6, P1, R12, R6, 0x2 ;  /* 0x000000060c067211 */ /* 0x000fc400078210ff */
[-C--:B------:R-:W-:Y:S02]  /*14f0*/  LEA.HI.X R11, R19, R7.reuse, R20, 0x2, P2 ;  /* 0x00000007130b7211 */ /* 0x080fe400010f1414 */
[----:B------:R-:W-:Y:S01]  /*1500*/  LEA.HI.X R7, R12, R7, R25, 0x2, P1 ;  /* 0x000000070c077211 */ /* 0x000fe200008f1419 */
[----:B------:R-:W2:Y:S04]  /*1510*/  LDG.E R19, desc[UR10][R22.64+0x4] ;  /* 0x0000040a16137981 */ /* 0x000ea8000c1e1900 */
[----:B------:R-:W3:Y:S04]  /*1520*/  LDG.E R10, desc[UR10][R10.64+-0x4] ;  /* 0xfffffc0a0a0a7981 */ /* 0x000ee8000c1e1900 */
[----:B------:R-:W4:Y:S04]  /*1530*/  LDG.E R12, desc[UR10][R22.64] ;  /* 0x0000000a160c7981 */ /* 0x000f28000c1e1900 */
[----:B------:R-:W4:Y:S01]  /*1540*/  LDG.E R6, desc[UR10][R6.64+-0x4] ;  /* 0xfffffc0a06067981 */ /* 0x000f22000c1e1900 */
[----:B------:R-:W-:Y:S01]  /*1550*/  VIADD R5, R5, 0x2 ;  /* 0x0000000205057836 */ /* 0x000fe20000000000 */
[----:B--2---:R-:W-:-:S02]  /*1560*/  I2FP.F32.S32 R20, R19 ;  /* 0x0000001300147245 */ /* 0x004fc40000201400 */
[C---:B---3-5:R-:W-:Y:S02]  /*1570*/  FSETP.NEU.AND P1, PT, R3.reuse, R10, PT ;  /* 0x0000000a0300720b */ /* 0x068fe40003f2d000 */
[----:B----4-:R-:W-:Y:S02]  /*1580*/  I2FP.F32.S32 R12, R12 ;  /* 0x0000000c000c7245 */ /* 0x010fe40000201400 */
[----:B------:R-:W-:Y:S02]  /*1590*/  FSETP.NEU.AND P2, PT, R3, R6, PT ;  /* 0x000000060300720b */ /* 0x000fe40003f4d000 */
[----:B------:R-:W-:Y:S02]  /*15a0*/  FSEL R19, R12, RZ, !P1 ;  /* 0x000000ff0c137208 */ /* 0x000fe40004800000 */
[----:B------:R-:W-:-:S03]  /*15b0*/  FSEL R25, R20, RZ, !P2 ;  /* 0x000000ff14197208 */ /* 0x000fc60005000000 */
[----:B------:R-:W-:-:S04]  /*15c0*/  FADD R0, R0, R19 ;  /* 0x0000001300007221 */ /* 0x000fc80000000000 */
[----:B------:R-:W-:-:S07]  /*15d0*/  FADD R0, R0, R25 ;  /* 0x0000001900007221 */ /* 0x000fce0000000000 */
.L_x_14:
[----:B------:R-:W-:Y:S05]  /*15e0*/  @!P0 BRA `(.L_x_12) ;  /* 0x00000000003c8947 */ /* 0x000fea0003800000 */
[----:B------:R-:W0:Y:S01]  /*15f0*/  LDCU UR4, c[0x0][0x38c] ;  /* 0x00007180ff0477ac */ /* 0x000e220008000800 */
[----:B------:R-:W1:Y:S08]  /*1600*/  LDC.64 R6, c[0x0][0x380] ;  /* 0x0000e000ff067b82 */ /* 0x000e700000000a00 */
[----:B------:R-:W2:Y:S01]  /*1610*/  LDC.64 R10, c[0x0][0x390] ;  /* 0x0000e400ff0a7b82 */ /* 0x000ea20000000a00 */
[----:B0-----:R-:W-:-:S05]  /*1620*/  IMAD R19, R5, UR4, RZ ;  /* 0x0000000405137c24 */ /* 0x001fca000f8e02ff */
[----:B------:R-:W-:-:S04]  /*1630*/  IADD3 R12, P0, PT, R19, UR4, RZ ;  /* 0x00000004130c7c10 */ /* 0x000fc8000ff1e0ff */
[----:B------:R-:W-:Y:S02]  /*1640*/  LEA.HI.X.SX32 R19, R19, R18, 0x1, P0 ;  /* 0x0000001213137211 */ /* 0x000fe400000f0eff */
[----:B-1----:R-:W-:Y:S01]  /*1650*/  LEA R6, P0, R12, R6, 0x2 ;  /* 0x000000060c067211 */ /* 0x002fe200078010ff */
[----:B--2---:R-:W-:-:S03]  /*1660*/  IMAD.WIDE.U32 R10, R5, 0x4, R10 ;  /* 0x00000004050a7825 */ /* 0x004fc600078e000a */
[----:B------:R-:W-:-:S03]  /*1670*/  LEA.HI.X R7, R12, R7, R19, 0x2, P0 ;  /* 0x000000070c077211 */ /* 0x000fc600000f1413 */
[----:B------:R-:W2:Y:S04]  /*1680*/  LDG.E R10, desc[UR10][R10.64] ;  /* 0x0000000a0a0a7981 */ /* 0x000ea8000c1e1900 */
[----:B------:R-:W3:Y:S01]  /*1690*/  LDG.E R6, desc[UR10][R6.64+-0x4] ;  /* 0xfffffc0a06067981 */ /* 0x000ee2000c1e1900 */
[----:B--2---:R-:W-:Y:S02]  /*16a0*/  I2FP.F32.S32 R5, R10 ;  /* 0x0000000a00057245 */ /* 0x004fe40000201400 */
[----:B---3-5:R-:W-:-:S04]  /*16b0*/  FSETP.NEU.AND P0, PT, R3, R6, PT ;  /* 0x000000060300720b */ /* 0x028fc80003f0d000 */
[----:B------:R-:W-:-:S05]  /*16c0*/  FSEL R5, R5, RZ, !P0 ;  /* 0x000000ff05057208 */ /* 0x000fca0004000000 */
[----:B------:R-:W-:-:S07]  /*16d0*/  FADD R0, R0, R5 ;  /* 0x0000000500007221 */ /* 0x000fce0000000000 */
.L_x_12:
[----:B------:R-:W0:Y:S01]  /*16e0*/  MUFU.RCP R6, R21 ;  /* 0x0000001500067308 */ /* 0x000e220000001000 */
[----:B------:R-:W-:-:S04]  /*16f0*/  FSETP.GT.AND P0, PT, R21, RZ, PT ;  /* 0x000000ff1500720b */ /* 0x000fc80003f04000 */
[----:B------:R-:W-:-:S03]  /*1700*/  FSETP.GT.AND P0, PT, R0, RZ, P0 ;  /* 0x000000ff0000720b */ /* 0x000fc60000704000 */
[----:B------:R-:W1:Y:S01]  /*1710*/  FCHK P1, R0, R21 ;  /* 0x0000001500007302 */ /* 0x000e620000020000 */
[----:B------:R-:W-:-:S04]  /*1720*/  SEL R19, RZ, 0x1, !P0 ;  /* 0x00000001ff137807 */ /* 0x000fc80004000000 */
[----:B------:R-:W-:Y:S01]  /*1730*/  I2FP.F32.U32 R19, R19 ;  /* 0x0000001300137245 */ /* 0x000fe20000201000 */
[----:B0----5:R-:W-:-:S04]  /*1740*/  FFMA R3, R6, -R21, 1 ;  /* 0x3f80000006037423 */ /* 0x021fc80000000815 */
[----:B------:R-:W-:-:S04]  /*1750*/  FFMA R3, R6, R3, R6 ;  /* 0x0000000306037223 */ /* 0x000fc80000000006 */
[----:B------:R-:W-:-:S04]  /*1760*/  FFMA R6, R3, R0, RZ ;  /* 0x0000000003067223 */ /* 0x000fc800000000ff */
[----:B------:R-:W-:-:S04]  /*1770*/  FFMA R5, R6, -R21, R0 ;  /* 0x8000001506057223 */ /* 0x000fc80000000000 */
[----:B------:R-:W-:Y:S01]  /*1780*/  FFMA R3, R3, R5, R6 ;  /* 0x0000000503037223 */ /* 0x000fe20000000006 */
[----:B-1----:R-:W-:Y:S06]  /*1790*/  @!P1 BRA `(.L_x_15) ;  /* 0x00000000000c9947 */ /* 0x002fec0003800000 */
[----:B------:R-:W-:Y:S02]  /*17a0*/  MOV R3, R21 ;  /* 0x0000001500037202 */ /* 0x000fe40000000f00 */
[----:B------:R-:W-:-:S07]  /*17b0*/  MOV R5, 0x17d0 ;  /* 0x000017d000057802 */ /* 0x000fce0000000f00 */
[----:B------:R-:W-:Y:S05]  /*17c0*/  CALL.REL.NOINC `($__internal_0_$__cuda_sm3x_div_rn_noftz_f32_slowpath) ;  /* 0x0000002c00a07944 */ /* 0x000fea0003c00000 */
.L_x_15:
[C---:B------:R-:W-:Y:S01]  /*17d0*/  FMUL R0, R3.reuse, 8388608 ;  /* 0x4b00000003007820 */ /* 0x040fe20000400000 */
[----:B------:R-:W-:Y:S01]  /*17e0*/  FSETP.GEU.AND P0, PT, R3, 1.175494350822287508e-38, PT ;  /* 0x008000000300780b */ /* 0x000fe20003f0e000 */
[----:B------:R-:W-:Y:S01]  /*17f0*/  HFMA2 R6, -RZ, RZ, 1.443359375, -0.2030029296875 ;  /* 0x3dc6b27fff067431 */ /* 0x000fe200000001ff */
[----:B------:R-:W0:Y:S01]  /*1800*/  LDCU UR4, c[0x0][0x3a8] ;  /* 0x00007500ff0477ac */ /* 0x000e220008000800 */
[----:B------:R-:W-:Y:S01]  /*1810*/  VIADD R16, R16, 0x1 ;  /* 0x0000000110107836 */ /* 0x000fe20000000000 */
[----:B------:R-:W-:-:S04]  /*1820*/  FSEL R0, R0, R3, !P0 ;  /* 0x0000000300007208 */ /* 0x000fc80004000000 */
[----:B------:R-:W-:-:S04]  /*1830*/  IADD3 R5, PT, PT, R0, -0x3f3504f3, RZ ;  /* 0xc0cafb0d00057810 */ /* 0x000fc80007ffe0ff */
[----:B------:R-:W-:-:S05]  /*1840*/  LOP3.LUT R7, R5, 0xff800000, RZ, 0xc0, !PT ;  /* 0xff80000005077812 */ /* 0x000fca00078ec0ff */
[----:B------:R-:W-:Y:S01]  /*1850*/  IMAD.IADD R5, R0, 0x1, -R7 ;  /* 0x0000000100057824 */ /* 0x000fe200078e0a07 */
[----:B------:R-:W-:-:S03]  /*1860*/  I2FP.F32.S32 R7, R7 ;  /* 0x0000000700077245 */ /* 0x000fc60000201400 */
[----:B------:R-:W-:-:S04]  /*1870*/  FADD R5, R5, -1 ;  /* 0xbf80000005057421 */ /* 0x000fc80000000000 */
[----:B------:R-:W-:-:S04]  /*1880*/  FFMA R6, R5, R6, -0.16845393180847167969 ;  /* 0xbe2c7f3005067423 */ /* 0x000fc80000000006 */
[----:B------:R-:W-:-:S04]  /*1890*/  FFMA R6, R5, R6, 0.1716887056827545166 ;  /* 0x3e2fcf2a05067423 */ /* 0x000fc80000000006 */
[----:B------:R-:W-:-:S04]  /*18a0*/  FFMA R6, R5, R6, -0.17900948226451873779 ;  /* 0xbe374e4305067423 */ /* 0x000fc80000000006 */
[----:B------:R-:W-:-:S04]  /*18b0*/  FFMA R6, R5, R6, 0.20512372255325317383 ;  /* 0x3e520bf405067423 */ /* 0x000fc80000000006 */
[----:B------:R-:W-:-:S04]  /*18c0*/  FFMA R6, R5, R6, -0.24046532809734344482 ;  /* 0xbe763c8b05067423 */ /* 0x000fc80000000006 */
[----:B------:R-:W-:-:S04]  /*18d0*/  FFMA R6, R5, R6, 0.28857114911079406738 ;  /* 0x3e93bf9905067423 */ /* 0x000fc80000000006 */
[----:B------:R-:W-:-:S04]  /*18e0*/  FFMA R6, R5, R6, -0.36067417263984680176 ;  /* 0xbeb8aa4905067423 */ /* 0x000fc80000000006 */
[----:B------:R-:W-:-:S04]  /*18f0*/  FFMA R6, R5, R6, 0.48089820146560668945 ;  /* 0x3ef6384a05067423 */ /* 0x000fc80000000006 */
[----:B------:R-:W-:-:S04]  /*1900*/  FFMA R6, R5, R6, -0.72134751081466674805 ;  /* 0xbf38aa3b05067423 */ /* 0x000fc80000000006 */
[C---:B------:R-:W-:Y:S01]  /*1910*/  FMUL R10, R5.reuse, R6 ;  /* 0x00000006050a7220 */ /* 0x040fe20000400000 */
[----:B------:R-:W-:Y:S02]  /*1920*/  FSEL R6, RZ, -23, P0 ;  /* 0xc1b80000ff067808 */ /* 0x000fe40000000000 */
[----:B------:R-:W-:Y:S01]  /*1930*/  ISETP.GT.U32.AND P0, PT, R0, 0x7f7fffff, PT ;  /* 0x7f7fffff0000780c */ /* 0x000fe20003f04070 */
[----:B------:R-:W-:Y:S02]  /*1940*/  FMUL R10, R5, R10 ;  /* 0x0000000a050a7220 */ /* 0x000fe40000400000 */
[----:B------:R-:W-:Y:S01]  /*1950*/  FFMA R6, R7, 1.1920928955078125e-07, R6 ;  /* 0x3400000007067823 */ /* 0x000fe20000000006 */
[----:B------:R-:W-:Y:S01]  /*1960*/  MOV R7, 0x7f800000 ;  /* 0x7f80000000077802 */ /* 0x000fe20000000f00 */
[----:B------:R-:W-:-:S04]  /*1970*/  FFMA R5, R5, 1.4426950216293334961, R10 ;  /* 0x3fb8aa3b05057823 */ /* 0x000fc8000000000a */
[----:B------:R-:W-:-:S04]  /*1980*/  FADD R5, R6, R5 ;  /* 0x0000000506057221 */ /* 0x000fc80000000000 */
[C---:B------:R-:W-:Y:S01]  /*1990*/  @P0 FFMA R5, R0.reuse, R7, +INF ;  /* 0x7f80000000050423 */ /* 0x040fe20000000007 */
[----:B------:R-:W-:-:S04]  /*19a0*/  FSETP.NEU.AND P0, PT, R0, RZ, PT ;  /* 0x000000ff0000720b */ /* 0x000fc80003f0d000 */
[----:B------:R-:W-:Y:S02]  /*19b0*/  FSEL R0, R5, -INF , P0 ;  /* 0xff80000005007808 */ /* 0x000fe40000000000 */
[----:B0-----:R-:W-:-:S03]  /*19c0*/  ISETP.NE.AND P0, PT, R16, UR4, PT ;  /* 0x0000000410007c0c */ /* 0x001fc6000bf05270 */
[----:B------:R-:W-:-:S04]  /*19d0*/  FMUL R0, R0, R3 ;  /* 0x0000000300007220 */ /* 0x000fc80000400000 */
[----:B------:R-:W-:-:S06]  /*19e0*/  FFMA R2, R19, R0, R2 ;  /* 0x0000000013027223 */ /* 0x000fcc0000000002 */
[----:B------:R-:W-:Y:S05]  /*19f0*/  @!P0 BRA `(.L_x_8) ;  /* 0x0000000400b08947 */ /* 0x000fea0003800000 */
[----:B------:R-:W-:Y:S05]  /*1a00*/  BRA `(.L_x_16) ;  /* 0xffffffec00f87947 */ /* 0x000fea000383ffff */
.L_x_9:
[----:B------:R-:W0:Y:S01]  /*1a10*/  MUFU.RCP R0, R21 ;  /* 0x0000001500007308 */ /* 0x000e220000001000 */
[----:B------:R-:W-:-:S07]  /*1a20*/  HFMA2 R2, -RZ, RZ, 0, 0 ;  /* 0x00000000ff027431 */ /* 0x000fce00000001ff */
[----:B------:R-:W1:Y:S01]  /*1a30*/  FCHK P0, RZ, R21 ;  /* 0x00000015ff007302 */ /* 0x000e620000000000 */
[----:B0-----:R-:W-:-:S04]  /*1a40*/  FFMA R3, R0, -R21, 1 ;  /* 0x3f80000000037423 */ /* 0x001fc80000000815 */
[----:B------:R-:W-:-:S04]  /*1a50*/  FFMA R5, R0, R3, R0 ;  /* 0x0000000300057223 */ /* 0x000fc80000000000 */
[----:B------:R-:W-:-:S04]  /*1a60*/  FFMA R0, RZ, R5, RZ ;  /* 0x00000005ff007223 */ /* 0x000fc800000000ff */
[----:B------:R-:W-:-:S04]  /*1a70*/  FFMA R3, R0, -R21, RZ ;  /* 0x8000001500037223 */ /* 0x000fc800000000ff */
[----:B------:R-:W-:Y:S01]  /*1a80*/  FFMA R0, R5, R3, R0 ;  /* 0x0000000305007223 */ /* 0x000fe20000000000 */
[----:B-1----:R-:W-:Y:S06]  /*1a90*/  @!P0 BRA `(.L_x_17) ;  /* 0x0000000000148947 */ /* 0x002fec0003800000 */
[----:B------:R-:W-:Y:S01]  /*1aa0*/  MOV R3, R21 ;  /* 0x0000001500037202 */ /* 0x000fe20000000f00 */
[----:B------:R-:W-:Y:S01]  /*1ab0*/  IMAD.MOV.U32 R0, RZ, RZ, RZ ;  /* 0x000000ffff007224 */ /* 0x000fe200078e00ff */
[----:B------:R-:W-:-:S07]  /*1ac0*/  MOV R5, 0x1ae0 ;  /* 0x00001ae000057802 */ /* 0x000fce0000000f00 */
[----:B-----5:R-:W-:Y:S05]  /*1ad0*/  CALL.REL.NOINC `($__internal_0_$__cuda_sm3x_div_rn_noftz_f32_slowpath) ;  /* 0x0000002800dc7944 */ /* 0x020fea0003c00000 */
[----:B------:R-:W-:-:S07]  /*1ae0*/  MOV R0, R3 ;  /* 0x0000000300007202 */ /* 0x000fce0000000f00 */
.L_x_17:
[C---:B------:R-:W-:Y:S01]  /*1af0*/  FMUL R3, R0.reuse, 8388608 ;  /* 0x4b00000000037820 */ /* 0x040fe20000400000 */
[----:B------:R-:W-:Y:S01]  /*1b00*/  FSETP.GEU.AND P0, PT, R0, 1.175494350822287508e-38, PT ;  /* 0x008000000000780b */ /* 0x000fe20003f0e000 */
[----:B------:R-:W0:Y:S01]  /*1b10*/  LDCU UR5, c[0x0][0x3a8] ;  /* 0x00007500ff0577ac */ /* 0x000e220008000800 */
[----:B------:R-:W-:Y:S02]  /*1b20*/  MOV R10, 0x3dc6b27f ;  /* 0x3dc6b27f000a7802 */ /* 0x000fe40000000f00 */
[----:B------:R-:W-:-:S04]  /*1b30*/  FSEL R3, R3, R0, !P0 ;  /* 0x0000000003037208 */ /* 0x000fc80004000000 */
[----:B------:R-:W-:-:S04]  /*1b40*/  IADD3 R5, PT, PT, R3, -0x3f3504f3, RZ ;  /* 0xc0cafb0d03057810 */ /* 0x000fc80007ffe0ff */
[----:B------:R-:W-:-:S05]  /*1b50*/  LOP3.LUT R6, R5, 0xff800000, RZ, 0xc0, !PT ;  /* 0xff80000005067812 */ /* 0x000fca00078ec0ff */
[----:B------:R-:W-:Y:S01]  /*1b60*/  IMAD.IADD R5, R3, 0x1, -R6 ;  /* 0x0000000103057824 */ /* 0x000fe200078e0a06 */
[----:B------:R-:W-:Y:S01]  /*1b70*/  I2FP.F32.S32 R6, R6 ;  /* 0x0000000600067245 */ /* 0x000fe20000201400 */
[----:B0-----:R-:W-:Y:S02]  /*1b80*/  UISETP.GE.U32.AND UP0, UPT, UR5, 0x4, UPT ;  /* 0x000000040500788c */ /* 0x001fe4000bf06070 */
[----:B------:R-:W-:Y:S01]  /*1b90*/  FADD R7, R5, -1 ;  /* 0xbf80000005077421 */ /* 0x000fe20000000000 */
[----:B------:R-:W-:Y:S01]  /*1ba0*/  FSEL R5, RZ, -23, P0 ;  /* 0xc1b80000ff057808 */ /* 0x000fe20000000000 */
[----:B------:R-:W-:Y:S01]  /*1bb0*/  ULOP3.LUT UR6, UR5, 0x3, URZ, 0xc0, !UPT ;  /* 0x0000000305067892 */ /* 0x000fe2000f8ec0ff */
[----:B------:R-:W-:Y:S01]  /*1bc0*/  ISETP.GT.U32.AND P0, PT, R3, 0x7f7fffff, PT ;  /* 0x7f7fffff0300780c */ /* 0x000fe20003f04070 */
[C---:B------:R-:W-:Y:S02]  /*1bd0*/  FFMA R10, R7.reuse, R10, -0.16845393180847167969 ;  /* 0xbe2c7f30070a7423 */ /* 0x040fe4000000000a */
[----:B------:R-:W-:Y:S01]  /*1be0*/  FFMA R5, R6, 1.1920928955078125e-07, R5 ;  /* 0x3400000006057823 */ /* 0x000fe20000000005 */
[----:B------:R-:W-:Y:S01]  /*1bf0*/  MOV R6, 0x7f800000 ;  /* 0x7f80000000067802 */ /* 0x000fe20000000f00 */
        /* <DEDUP_REMOVED lines=8> */
[----:B------:R-:W-:-:S04]  /*1c80*/  FMUL R10, R7, R10 ;  /* 0x0000000a070a7220 */ /* 0x000fc80000400000 */
[----:B------:R-:W-:-:S04]  /*1c90*/  FMUL R10, R7, R10 ;  /* 0x0000000a070a7220 */ /* 0x000fc80000400000 */
[----:B------:R-:W-:-:S04]  /*1ca0*/  FFMA R10, R7, 1.4426950216293334961, R10 ;  /* 0x3fb8aa3b070a7823 */ /* 0x000fc8000000000a */
[----:B------:R-:W-:Y:S01]  /*1cb0*/  FADD R5, R5, R10 ;  /* 0x0000000a05057221 */ /* 0x000fe20000000000 */
[C---:B------:R-:W-:Y:S01]  /*1cc0*/  @P0 FFMA R5, R3.reuse, R6, +INF ;  /* 0x7f80000003050423 */ /* 0x040fe20000000006 */
[----:B------:R-:W-:-:S04]  /*1cd0*/  FSETP.NEU.AND P0, PT, R3, RZ, PT ;  /* 0x000000ff0300720b */ /* 0x000fc80003f0d000 */
[----:B------:R-:W-:-:S05]  /*1ce0*/  FSEL R3, R5, -INF , P0 ;  /* 0xff80000005037808 */ /* 0x000fca0000000000 */
[----:B------:R-:W-:Y:S01]  /*1cf0*/  FMUL R3, R3, R0 ;  /* 0x0000000003037220 */ /* 0x000fe20000400000 */
[----:B------:R-:W-:Y:S06]  /*1d00*/  BRA.U !UP0, `(.L_x_18) ;  /* 0x0000000108d07547 */ /* 0x000fec000b800000 */
[----:B------:R-:W-:Y:S01]  /*1d10*/  ULOP3.LUT UR5, UR5, 0x7ffffffc, URZ, 0xc0, !UPT ;  /* 0x7ffffffc05057892 */ /* 0x000fe2000f8ec0ff */
[----:B------:R-:W-:Y:S01]  /*1d20*/  IMAD.MOV.U32 R2, RZ, RZ, RZ ;  /* 0x000000ffff027224 */ /* 0x000fe200078e00ff */
[----:B------:R-:W-:Y:S02]  /*1d30*/  UMOV UR4, URZ ;  /* 0x000000ff00047c82 */ /* 0x000fe40008000000 */
[----:B------:R-:W-:-:S09]  /*1d40*/  UISETP.GT.AND UP0, UPT, UR5, URZ, UPT ;  /* 0x000000ff0500728c */ /* 0x000fd2000bf04270 */
[----:B------:R-:W-:Y:S05]  /*1d50*/  BRA.U !UP0, `(.L_x_19) ;  /* 0x0000000108a07547 */ /* 0x000fea000b800000 */
[----:B------:R-:W-:Y:S02]  /*1d60*/  UIADD3 UR7, UPT, UPT, UR5, -UR4, URZ ;  /* 0x8000000405077290 */ /* 0x000fe4000fffe0ff */
[----:B------:R-:W-:Y:S02]  /*1d70*/  UPLOP3.LUT UP0, UPT, UPT, UPT, UPT, 0x80, 0x8 ;  /* 0x000000000008789c */ /* 0x000fe40003f0f070 */
[----:B------:R-:W-:-:S09]  /*1d80*/  UISETP.GT.AND UP1, UPT, UR7, 0xc, UPT ;  /* 0x0000000c0700788c */ /* 0x000fd2000bf24270 */
[----:B------:R-:W-:Y:S05]  /*1d90*/  BRA.U !UP1, `(.L_x_20) ;  /* 0x0000000109547547 */ /* 0x000fea000b800000 */
[----:B------:R-:W-:Y:S02]  /*1da0*/  UIADD3 UR7, UPT, UPT, UR5, -0xc, URZ ;  /* 0xfffffff405077890 */ /* 0x000fe4000fffe0ff */
[----:B------:R-:W-:-:S11]  /*1db0*/  UPLOP3.LUT UP0, UPT, UPT, UPT, UPT, 0x40, 0x4 ;  /* 0x000000000004789c */ /* 0x000fd60003f0e870 */
.L_x_21:
[----:B------:R-:W-:Y:S01]  /*1dc0*/  FFMA R2, RZ, R3, R2 ;  /* 0x00000003ff027223 */ /* 0x000fe20000000002 */
[----:B------:R-:W-:-:S03]  /*1dd0*/  UIADD3 UR4, UPT, UPT, UR4, 0x10, URZ ;  /* 0x0000001004047890 */ /* 0x000fc6000fffe0ff */
[----:B------:R-:W-:Y:S01]  /*1de0*/  FFMA R2, RZ, R3, R2 ;  /* 0x00000003ff027223 */ /* 0x000fe20000000002 */
[----:B------:R-:W-:-:S03]  /*1df0*/  UISETP.GE.AND UP1, UPT, UR4, UR7, UPT ;  /* 0x000000070400728c */ /* 0x000fc6000bf26270 */
[----:B------:R-:W-:-:S04]  /*1e00*/  FFMA R2, RZ, R3, R2 ;  /* 0x00000003ff027223 */ /* 0x000fc80000000002 */
        /* <DEDUP_REMOVED lines=12> */
[----:B------:R-:W-:Y:S01]  /*1ed0*/  FFMA R2, RZ, R3, R2 ;  /* 0x00000003ff027223 */ /* 0x000fe20000000002 */
[----:B------:R-:W-:Y:S06]  /*1ee0*/  BRA.U !UP1, `(.L_x_21) ;  /* 0xfffffffd09b47547 */ /* 0x000fec000b83ffff */
.L_x_20:
[----:B------:R-:W-:-:S04]  /*1ef0*/  UIADD3 UR7, UPT, UPT, UR5, -UR4, URZ ;  /* 0x8000000405077290 */ /* 0x000fc8000fffe0ff */
[----:B------:R-:W-:-:S09]  /*1f00*/  UISETP.GT.AND UP1, UPT, UR7, 0x4, UPT ;  /* 0x000000040700788c */ /* 0x000fd2000bf24270 */
[----:B------:R-:W-:Y:S05]  /*1f10*/  BRA.U !UP1, `(.L_x_22) ;  /* 0x0000000109287547 */ /* 0x000fea000b800000 */
[-C--:B------:R-:W-:Y:S01]  /*1f20*/  FFMA R2, RZ, R3.reuse, R2 ;  /* 0x00000003ff027223 */ /* 0x080fe20000000002 */
[----:B------:R-:W-:Y:S02]  /*1f30*/  UPLOP3.LUT UP0, UPT, UPT, UPT, UPT, 0x40, 0x4 ;  /* 0x000000000004789c */ /* 0x000fe40003f0e870 */
[----:B------:R-:W-:Y:S01]  /*1f40*/  UIADD3 UR4, UPT, UPT, UR4, 0x8, URZ ;  /* 0x0000000804047890 */ /* 0x000fe2000fffe0ff */
[----:B------:R-:W-:-:S04]  /*1f50*/  FFMA R2, RZ, R3, R2 ;  /* 0x00000003ff027223 */ /* 0x000fc80000000002 */
[----:B------:R-:W-:-:S04]  /*1f60*/  FFMA R2, RZ, R3, R2 ;  /* 0x00000003ff027223 */ /* 0x000fc80000000002 */
[----:B------:R-:W-:-:S04]  /*1f70*/  FFMA R2, RZ, R3, R2 ;  /* 0x00000003ff027223 */ /* 0x000fc80000000002 */
[----:B------:R-:W-:-:S04]  /*1f80*/  FFMA R2, RZ, R3, R2 ;  /* 0x00000003ff027223 */ /* 0x000fc80000000002 */
[----:B------:R-:W-:-:S04]  /*1f90*/  FFMA R2, RZ, R3, R2 ;  /* 0x00000003ff027223 */ /* 0x000fc80000000002 */
[----:B------:R-:W-:-:S04]  /*1fa0*/  FFMA R2, RZ, R3, R2 ;  /* 0x00000003ff027223 */ /* 0x000fc80000000002 */
[----:B------:R-:W-:-:S07]  /*1fb0*/  FFMA R2, RZ, R3, R2 ;  /* 0x00000003ff027223 */ /* 0x000fce0000000002 */
.L_x_22:
[----:B------:R-:W-:-:S09]  /*1fc0*/  UISETP.NE.OR UP0, UPT, UR4, UR5, UP0 ;  /* 0x000000050400728c */ /* 0x000fd20008705670 */
[----:B------:R-:W-:Y:S05]  /*1fd0*/  BRA.U !UP0, `(.L_x_18) ;  /* 0x00000001081c7547 */ /* 0x000fea000b800000 */
.L_x_19:
[----:B------:R-:W-:Y:S01]  /*1fe0*/  UIADD3 UR4, UPT, UPT, UR4, 0x4, URZ ;  /* 0x0000000404047890 */ /* 0x000fe2000fffe0ff */
[----:B------:R-:W-:-:S03]  /*1ff0*/  FFMA R2, RZ, R3, R2 ;  /* 0x00000003ff027223 */ /* 0x000fc60000000002 */
[----:B------:R-:W-:Y:S01]  /*2000*/  UISETP.NE.AND UP0, UPT, UR4, UR5, UPT ;  /* 0x000000050400728c */ /* 0x000fe2000bf05270 */
[----:B------:R-:W-:-:S04]  /*2010*/  FFMA R2, RZ, R3, R2 ;  /* 0x00000003ff027223 */ /* 0x000fc80000000002 */
[----:B------:R-:W-:-:S04]  /*2020*/  FFMA R2, RZ, R3, R2 ;  /* 0x00000003ff027223 */ /* 0x000fc80000000002 */
[----:B------:R-:W-:Y:S01]  /*2030*/  FFMA R2, RZ, R3, R2 ;  /* 0x00000003ff027223 */ /* 0x000fe20000000002 */
[----:B------:R-:W-:Y:S06]  /*2040*/  BRA.U UP0, `(.L_x_19) ;  /* 0xfffffffd00e47547 */ /* 0x000fec000b83ffff */
.L_x_18:
[----:B------:R-:W-:-:S09]  /*2050*/  UISETP.NE.AND UP0, UPT, UR6, URZ, UPT ;  /* 0x000000ff0600728c */ /* 0x000fd2000bf05270 */
[----:B------:R-:W-:Y:S05]  /*2060*/  BRA.U !UP0, `(.L_x_8) ;  /* 0x0000000108147547 */ /* 0x000fea000b800000 */
[----:B------:R-:W-:-:S05]  /*2070*/  UMOV UR4, URZ ;  /* 0x000000ff00047c82 */ /* 0x000fca0008000000 */
.L_x_23:
[----:B------:R-:W-:Y:S01]  /*2080*/  UIADD3 UR4, UPT, UPT, UR4, 0x1, URZ ;  /* 0x0000000104047890 */ /* 0x000fe2000fffe0ff */
[----:B------:R-:W-:-:S03]  /*2090*/  FFMA R2, RZ, R3, R2 ;  /* 0x00000003ff027223 */ /* 0x000fc60000000002 */
[----:B------:R-:W-:-:S09]  /*20a0*/  UISETP.NE.AND UP0, UPT, UR4, UR6, UPT ;  /* 0x000000060400728c */ /* 0x000fd2000bf05270 */
[----:B------:R-:W-:Y:S05]  /*20b0*/  BRA.U UP0, `(.L_x_23) ;  /* 0xfffffffd00f07547 */ /* 0x000fea000b83ffff */
.L_x_8:
[----:B------:R-:W0:Y:S01]  /*20c0*/  S2UR UR5, SR_CgaCtaId ;  /* 0x00000000000579c3 */ /* 0x000e220000008800 */
[----:B------:R-:W-:Y:S01]  /*20d0*/  UMOV UR4, 0x400 ;  /* 0x0000040000047882 */ /* 0x000fe20000000000 */
[----:B------:R-:W-:Y:S01]  /*20e0*/  FADD R2, -R2, -RZ ;  /* 0x800000ff02027221 */ /* 0x000fe20000000100 */
[----:B0-----:R-:W-:-:S09]  /*20f0*/  ULEA UR4, UR5, UR4, 0x18 ;  /* 0x0000000405047291 */ /* 0x001fd2000f8ec0ff */
[----:B------:R0:W-:Y:S03]  /*2100*/  STS [UR4], R2 ;  /* 0x00000002ff007988 */ /* 0x0001e60008000804 */
.L_x_1:
[----:B------:R-:W-:Y:S05]  /*2110*/  BSYNC.RECONVERGENT B0 ;  /* 0x0000000000007941 */ /* 0x000fea0003800200 */
.L_x_0:
[----:B------:R-:W1:Y:S01]  /*2120*/  LDCU UR4, c[0x0][0x3a8] ;  /* 0x00007500ff0477ac */ /* 0x000e620008000800 */
[----:B0-----:R-:W-:Y:S01]  /*2130*/  HFMA2 R2, -RZ, RZ, 0, 0 ;  /* 0x00000000ff027431 */ /* 0x001fe200000001ff */
[----:B------:R-:W-:Y:S02]  /*2140*/  MOV R18, RZ ;  /* 0x000000ff00127202 */ /* 0x000fe40000000f00 */
[----:B------:R-:W-:Y:S01]  /*2150*/  CS2R R16, SRZ ;  /* 0x0000000000107805 */ /* 0x000fe2000001ff00 */
[----:B------:R-:W-:Y:S01]  /*2160*/  IMAD.MOV.U32 R15, RZ, RZ, RZ ;  /* 0x000000ffff0f7224 */ /* 0x000fe200078e00ff */
[----:B-1----:R-:W-:Y:S01]  /*2170*/  UISETP.GE.AND UP0, UPT, UR4, 0x1, UPT ;  /* 0x000000010400788c */ /* 0x002fe2000bf06270 */
[----:B------:R-:W-:Y:S08]  /*2180*/  BAR.SYNC.DEFER_BLOCKING 0x0 ;  /* 0x0000000000007b1d */ /* 0x000ff00000010000 */
[----:B------:R-:W-:Y:S05]  /*2190*/  BRA.U !UP0, `(.L_x_24) ;  /* 0x0000001d08607547 */ /* 0x000fea000b800000 */
[----:B------:R-:W0:Y:S02]  /*21a0*/  LDCU UR4, c[0x0][0x388] ;  /* 0x00007100ff0477ac */ /* 0x000e240008000800 */
[----:B0-----:R-:W-:-:S09]  /*21b0*/  UISETP.GE.AND UP0, UPT, UR4, 0x1, UPT ;  /* 0x000000010400788c */ /* 0x001fd2000bf06270 */
[----:B------:R-:W-:Y:S05]  /*21c0*/  BRA.U !UP0, `(.L_x_25) ;  /* 0x00000015083c7547 */ /* 0x000fea000b800000 */
[----:B------:R-:W0:Y:S01]  /*21d0*/  LDCU.64 UR6, c[0x0][0x390] ;  /* 0x00007200ff0677ac */ /* 0x000e220008000a00 */
[----:B------:R-:W-:Y:S01]  /*21e0*/  HFMA2 R14, -RZ, RZ, 0, 0 ;  /* 0x00000000ff0e7431 */ /* 0x000fe200000001ff */
[----:B------:R-:W-:Y:S01]  /*21f0*/  MOV R18, RZ ;  /* 0x000000ff00127202 */ /* 0x000fe20000000f00 */
[----:B------:R-:W-:Y:S01]  /*2200*/  IMAD.MOV.U32 R2, RZ, RZ, RZ ;  /* 0x000000ffff027224 */ /* 0x000fe200078e00ff */
[----:B------:R-:W1:Y:S01]  /*2210*/  LDCU UR5, c[0x0][0x38c] ;  /* 0x00007180ff0577ac */ /* 0x000e620008000800 */
[----:B------:R-:W-:Y:S02]  /*2220*/  ULOP3.LUT UR16, UR4, 0x3, URZ, 0xc0, !UPT ;  /* 0x0000000304107892 */ /* 0x000fe4000f8ec0ff */
[----:B------:R-:W-:-:S04]  /*2230*/  ULOP3.LUT UR4, UR4, 0x7ffffffc, URZ, 0xc0, !UPT ;  /* 0x7ffffffc04047892 */ /* 0x000fc8000f8ec0ff */
[----:B------:R-:W-:Y:S02]  /*2240*/  UIADD3 UR8, UPT, UPT, -UR4, URZ, URZ ;  /* 0x000000ff04087290 */ /* 0x000fe4000fffe1ff */
[----:B0-----:R-:W-:-:S04]  /*2250*/  UIADD3 UR6, UP0, UPT, UR6, 0x8, URZ ;  /* 0x0000000806067890 */ /* 0x001fc8000ff1e0ff */
[----:B------:R-:W-:Y:S02]  /*2260*/  UIADD3.X UR7, UPT, UPT, URZ, UR7, URZ, UP0, !UPT ;  /* 0x00000007ff077290 */ /* 0x000fe400087fe4ff */
[----:B-1----:R-:W-:Y:S02]  /*2270*/  USHF.L.U32 UR12, UR5, 0x1, URZ ;  /* 0x00000001050c7899 */ /* 0x002fe400080006ff */
[----:B------:R-:W-:Y:S02]  /*2280*/  UIMAD UR13, UR5, 0x3, URZ ;  /* 0x00000003050d78a4 */ /* 0x000fe4000f8e02ff */
[----:B------:R-:W-:-:S12]  /*2290*/  USHF.R.S32.HI UR9, URZ, 0x1f, UR5 ;  /* 0x0000001fff097899 */ /* 0x000fd80008011405 */
.L_x_34:
[----:B------:R-:W0:Y:S01]  /*22a0*/  LDC.64 R6, c[0x0][0x3b0] ;  /* 0x0000ec00ff067b82 */ /* 0x000e220000000a00 */
[----:B------:R-:W1:Y:S01]  /*22b0*/  LDCU UR17, c[0x0][0x388] ;  /* 0x00007100ff1177ac */ /* 0x000e620008000800 */
[----:B0-----:R-:W-:-:S05]  /*22c0*/  IMAD.WIDE.U32 R6, R14, 0x4, R6 ;  /* 0x000000040e067825 */ /* 0x001fca00078e0006 */
[----:B-----5:R0:W5:Y:S01]  /*22d0*/  LDG.E R0, desc[UR10][R6.64] ;  /* 0x0000000a06007981 */ /* 0x020162000c1e1900 */
[----:B-1----:R-:W-:Y:S01]  /*22e0*/  UISETP.GE.U32.AND UP0, UPT, UR17, 0x4, UPT ;  /* 0x000000041100788c */ /* 0x002fe2000bf06070 */
[----:B------:R-:W-:Y:S01]  /*22f0*/  MOV R3, RZ ;  /* 0x000000ff00037202 */ /* 0x000fe20000000f00 */
[----:B------:R-:W-:Y:S01]  /*2300*/  IMAD.MOV.U32 R13, RZ, RZ, RZ ;  /* 0x000000ffff0d7224 */ /* 0x000fe200078e00ff */
[----:B------:R-:W-:Y:S02]  /*2310*/  MOV R15, RZ ;  /* 0x000000ff000f7202 */ /* 0x000fe40000000f00 */
[----:B------:R-:W-:Y:S02]  /*2320*/  CS2R R16, SRZ ;  /* 0x0000000000107805 */ /* 0x000fe4000001ff00 */
[----:B------:R-:W-:Y:S02]  /*2330*/  MOV R24, RZ ;  /* 0x000000ff00187202 */ /* 0x000fe40000000f00 */
[----:B0-----:R-:W-:Y:S05]  /*2340*/  BRA.U !UP0, `(.L_x_26) ;  /* 0x0000000508c47547 */ /* 0x001fea000b800000 */
[----:B------:R-:W0:Y:S01]  /*2350*/  LDC R23, c[0x0][0x398] ;  /* 0x0000e600ff177b82 */ /* 0x000e220000000800 */
[----:B------:R-:W-:Y:S02]  /*2360*/  HFMA2 R15, -RZ, RZ, 0, 0 ;  /* 0x00000000ff0f7431 */ /* 0x000fe400000001ff */
[----:B------:R-:W-:Y:S01]  /*2370*/  IMAD.MOV.U32 R19, RZ, RZ, RZ ;  /* 0x000000ffff137224 */ /* 0x000fe200078e00ff */
[----:B------:R-:W-:Y:S01]  /*2380*/  MOV R5, UR13 ;  /* 0x0000000d00057c02 */ /* 0x000fe20008000f00 */
[----:B------:R-:W-:Y:S01]  /*2390*/  IMAD.U32 R20, RZ, RZ, UR6 ;  /* 0x00000006ff147e24 */ /* 0x000fe2000f8e00ff */
[----:B------:R-:W-:Y:S01]  /*23a0*/  MOV R3, UR12 ;  /* 0x0000000c00037c02 */ /* 0x000fe20008000f00 */
[----:B------:R-:W-:Y:S01]  /*23b0*/  UMOV UR5, UR8 ;  /* 0x0000000800057c82 */ /* 0x000fe20008000000 */
[----:B------:R-:W-:Y:S01]  /*23c0*/  MOV R21, UR7 ;  /* 0x0000000700157c02 */ /* 0x000fe20008000f00 */
[----:B------:R-:W1:Y:S06]  /*23d0*/  LDC R22, c[0x0][0x38c] ;  /* 0x0000e300ff167b82 */ /* 0x000e6c0000000800 */
.L_x_27:
[----:B------:R-:W2:Y:S08]  /*23e0*/  LDC R12, c[0x0][0x38c] ;  /* 0x0000e300ff0c7b82 */ /* 0x000eb00000000800 */
[----:B------:R-:W3:Y:S01]  /*23f0*/  LDC.64 R6, c[0x0][0x380] ;  /* 0x0000e000ff067b82 */ /* 0x000ee20000000a00 */
[----:B------:R-:W-:Y:S01]  /*2400*/  UMOV UR14, 0x47ae147b ;  /* 0x47ae147b000e7882 */ /* 0x000fe20000000000 */
[----:B------:R-:W-:Y:S01]  /*2410*/  UMOV UR15, 0x3f847ae1 ;  /* 0x3f847ae1000f7882 */ /* 0x000fe20000000000 */
[----:B------:R-:W4:Y:S01]  /*2420*/  LDG.E R28, desc[UR10][R20.64+-0x8] ;  /* 0xfffff80a141c7981 */ /* 0x000f22000c1e1900 */
[----:B--2---:R-:W-:-:S04]  /*2430*/  IADD3 R11, P0, PT, R19, R12, RZ ;  /* 0x0000000c130b7210 */ /* 0x004fc80007f1e0ff */
[----:B------:R-:W-:Y:S02]  /*2440*/  LEA.HI.X.SX32 R26, R19, UR9, 0x1, P0 ;  /* 0x00000009131a7c11 */ /* 0x000fe400080f0eff */
[----:B---3--:R-:W-:-:S04]  /*2450*/  LEA R10, P0, R11, R6, 0x2 ;  /* 0x000000060b0a7211 */ /* 0x008fc800078010ff */
[----:B------:R-:W-:-:S05]  /*2460*/  LEA.HI.X R11, R11, R7, R26, 0x2, P0 ;  /* 0x000000070b0b7211 */ /* 0x000fca00000f141a */
[----:B------:R2:W3:Y:S02]  /*2470*/  LDG.E R25, desc[UR10][R10.64+-0x4] ;  /* 0xfffffc0a0a197981 */ /* 0x0004e4000c1e1900 */
[----:B--2---:R-:W0:Y:S02]  /*2480*/  LDC.64 R10, c[0x0][0x380] ;  /* 0x0000e000ff0a7b82 */ /* 0x004e240000000a00 */
[----:B0-----:R-:W-:-:S04]  /*2490*/  IMAD.WIDE R10, R23, 0x4, R10 ;  /* 0x00000004170a7825 */ /* 0x001fc800078e020a */
[----:B---3-5:R-:W-:-:S04]  /*24a0*/  FADD R29, -R0, R25 ;  /* 0x00000019001d7221 */ /* 0x028fc80000000100 */
[----:B------:R-:W0:Y:S02]  /*24b0*/  F2F.F64.F32 R26, |R29| ;  /* 0x4000001d001a7310 */ /* 0x000e240000201800 */
[----:B0-----:R-:W-:Y:S01]  /*24c0*/  DSETP.GEU.AND P0, PT, R26, UR14, PT ;  /* 0x0000000e1a007e2a */ /* 0x001fe2000bf0e000 */
[----:B------:R0:W2:Y:S01]  /*24d0*/  LDG.E R27, desc[UR10][R10.64] ;  /* 0x0000000a0a1b7981 */ /* 0x0000a2000c1e1900 */
[----:B----4-:R-:W-:-:S04]  /*24e0*/  I2FP.F32.S32 R28, R28 ;  /* 0x0000001c001c7245 */ /* 0x010fc80000201400 */
[----:B------:R-:W-:Y:S01]  /*24f0*/  FSEL R26, RZ, 1, P0 ;  /* 0x3f800000ff1a7808 */ /* 0x000fe20000000000 */
[----:B------:R-:W-:Y:S01]  /*2500*/  FADD R15, R28, R15 ;  /* 0x0000000f1c0f7221 */ /* 0x000fe20000000000 */
[----:B0-----:R-:W-:Y:S01]  /*2510*/  IMAD.WIDE R10, R12, 0x4, R10 ;  /* 0x000000040c0a7825 */ /* 0x001fe200078e020a */
[CC--:B--2---:R-:W-:Y:S02]  /*2520*/  FSET.BF.LT.AND R25, R27.reuse, R4.reuse, PT ;  /* 0x000000041b19720a */ /* 0x0c4fe40003801000 */
[----:B------:R-:W-:-:S03]  /*2530*/  FSETP.GEU.AND P0, PT, R27, R4, PT ;  /* 0x000000041b00720b */ /* 0x000fc60003f0e000 */
[----:B------:R-:W-:-:S04]  /*2540*/  FMUL R29, R25, R28 ;  /* 0x0000001c191d7220 */ /* 0x000fc80000400000 */
[----:B------:R-:W-:Y:S01]  /*2550*/  FADD R25, R29, R17 ;  /* 0x000000111d197221 */ /* 0x000fe20000000000 */
[----:B------:R-:W-:Y:S01]  /*2560*/  FSEL R17, R28, RZ, P0 ;  /* 0x000000ff1c117208 */ /* 0x000fe20000000000 */
[----:B------:R-:W-:-:S04]  /*2570*/  FFMA R24, R26, R29, R24 ;  /* 0x0000001d1a187223 */ /* 0x000fc80000000018 */
[----:B------:R-:W-:Y:S01]  /*2580*/  FFMA R26, R26, R17, R13 ;  /* 0x000000111a1a7223 */ /* 0x000fe2000000000d */
[----:B-1----:R-:W-:-:S04]  /*2590*/  IADD3 R13, P0, PT, R22, R12, RZ ;  /* 0x0000000c160d7210 */ /* 0x002fc80007f1e0ff */
[----:B------:R-:W-:Y:S02]  /*25a0*/  LEA.HI.X.SX32 R27, R22, UR9, 0x1, P0 ;  /* 0x00000009161b7c11 */ /* 0x000fe400080f0eff */
[----:B------:R-:W-:-:S04]  /*25b0*/  LEA R28, P0, R13, R6, 0x2 ;  /* 0x000000060d1c7211 */ /* 0x000fc800078010ff */
[----:B------:R-:W-:Y:S02]  /*25c0*/  LEA.HI.X R29, R13, R7, R27, 0x2, P0 ;  /* 0x000000070d1d7211 */ /* 0x000fe400000f141b */
[----:B------:R-:W2:Y:S04]  /*25d0*/  LDG.E R27, desc[UR10][R10.64] ;  /* 0x0000000a0a1b7981 */ /* 0x000ea8000c1e1900 */
[----:B------:R0:W3:Y:S04]  /*25e0*/  LDG.E R13, desc[UR10][R28.64+-0x4] ;  /* 0xfffffc0a1c0d7981 */ /* 0x0000e8000c1e1900 */
[----:B------:R-:W4:Y:S01]  /*25f0*/  LDG.E R28, desc[UR10][R20.64+-0x4] ;  /* 0xfffffc0a141c7981 */ /* 0x000f22000c1e1900 */
[----:B0-----:R-:W-:Y:S01]  /*2600*/  FADD R29, R17, R16 ;  /* 0x00000010111d7221 */ /* 0x001fe20000000000 */
[----:B------:R-:W-:-:S04]  /*2610*/  IMAD.WIDE R10, R12, 0x4, R10 ;  /* 0x000000040c0a7825 */ /* 0x000fc800078e020a */
[----:B---3--:R-:W-:-:S06]  /*2620*/  FADD R17, -R0, R13 ;  /* 0x0000000d00117221 */ /* 0x008fcc0000000100 */
[----:B------:R-:W0:Y:S01]  /*2630*/  F2F.F64.F32 R16, |R17| ;  /* 0x4000001100107310 */ /* 0x000e220000201800 */
[CC--:B--2---:R-:W-:Y:S02]  /*2640*/  FSETP.GEU.AND P0, PT, R27.reuse, R4.reuse, PT ;  /* 0x000000041b00720b */ /* 0x0c4fe40003f0e000 */
[----:B------:R-:W-:Y:S02]  /*2650*/  FSET.BF.LT.AND R27, R27, R4, PT ;  /* 0x000000041b1b720a */ /* 0x000fe40003801000 */
[----:B----4-:R-:W-:-:S04]  /*2660*/  I2FP.F32.S32 R28, R28 ;  /* 0x0000001c001c7245 */ /* 0x010fc80000201400 */
[----:B------:R-:W-:Y:S01]  /*2670*/  FSEL R13, R28, RZ, P0 ;  /* 0x000000ff1c0d7208 */ /* 0x000fe20000000000 */
[----:B0-----:R-:W-:Y:S01]  /*2680*/  DSETP.GEU.AND P1, PT, R16, UR14, PT ;  /* 0x0000000e10007e2a */ /* 0x001fe2000bf2e000 */
[----:B------:R-:W-:Y:S01]  /*2690*/  FMUL R27, R27, R28 ;  /* 0x0000001c1b1b7220 */ /* 0x000fe20000400000 */
[----:B------:R-:W-:-:S04]  /*26a0*/  IADD3 R17, P0, PT, R3, R12, RZ ;  /* 0x0000000c03117210 */ /* 0x000fc80007f1e0ff */
[----:B------:R-:W-:Y:S01]  /*26b0*/  FSEL R16, RZ, 1, P1 ;  /* 0x3f800000ff107808 */ /* 0x000fe20000800000 */
[----:B------:R-:W-:Y:S01]  /*26c0*/  FADD R15, R15, R28 ;  /* 0x0000001c0f0f7221 */ /* 0x000fe20000000000 */
[----:B------:R-:W-:-:S03]  /*26d0*/  LEA.HI.X.SX32 R28, R3, UR9, 0x1, P0 ;  /* 0x00000009031c7c11 */ /* 0x000fc600080f0eff */
[C---:B------:R-:W-:Y:S01]  /*26e0*/  FFMA R24, R16.reuse, R27, R24 ;  /* 0x0000001b10187223 */ /* 0x040fe20000000018 */
[----:B------:R-:W-:Y:S01]  /*26f0*/  FFMA R26, R16, R13, R26 ;  /* 0x0000000d101a7223 */ /* 0x000fe2000000001a */
[----:B------:R-:W-:-:S04]  /*2700*/  LEA R16, P0, R17, R6, 0x2 ;  /* 0x0000000611107211 */ /* 0x000fc800078010ff */
[----:B------:R-:W-:-:S05]  /*2710*/  LEA.HI.X R17, R17, R7, R28, 0x2, P0 ;  /* 0x0000000711117211 */ /* 0x000fca00000f141c */
[----:B------:R-:W2:Y:S01]  /*2720*/  LDG.E R16, desc[UR10][R16.64+-0x4] ;  /* 0xfffffc0a10107981 */ /* 0x000ea2000c1e1900 */
[----:B------:R-:W-:-:S03]  /*2730*/  FADD R25, R25, R27 ;  /* 0x0000001b19197221 */ /* 0x000fc60000000000 */
[----:B------:R-:W3:Y:S04]  /*2740*/  LDG.E R27, desc[UR10][R20.64] ;  /* 0x0000000a141b7981 */ /* 0x000ee8000c1e1900 */
[----:B------:R0:W4:Y:S01]  /*2750*/  LDG.E R17, desc[UR10][R10.64] ;  /* 0x0000000a0a117981 */ /* 0x000122000c1e1900 */
[----:B------:R-:W-:Y:S01]  /*2760*/  FADD R13, R29, R13 ;  /* 0x0000000d1d0d7221 */ /* 0x000fe20000000000 */
[----:B0-----:R-:W-:-:S06]  /*2770*/  IMAD.WIDE R10, R12, 0x4, R10 ;  /* 0x000000040c0a7825 */ /* 0x001fcc00078e020a */
[----:B------:R-:W4:Y:S01]  /*2780*/  LDG.E R10, desc[UR10][R10.64] ;  /* 0x0000000a0a0a7981 */ /* 0x000f22000c1e1900 */
[----:B--2---:R-:W-:-:S06]  /*2790*/  FADD R29, -R0, R16 ;  /* 0x00000010001d7221 */ /* 0x004fcc0000000100 */
[----:B------:R-:W0:Y:S01]  /*27a0*/  F2F.F64.F32 R28, |R29| ;  /* 0x4000001d001c7310 */ /* 0x000e220000201800 */
[----:B---3--:R-:W-:Y:S02]  /*27b0*/  I2FP.F32.S32 R27, R27 ;  /* 0x0000001b001b7245 */ /* 0x008fe40000201400 */
[----:B----4-:R-:W-:-:S03]  /*27c0*/  FSETP.GEU.AND P0, PT, R17, R4, PT ;  /* 0x000000041100720b */ /* 0x010fc60003f0e000 */
[----:B------:R-:W-:Y:S01]  /*27d0*/  FADD R15, R15, R27 ;  /* 0x0000001b0f0f7221 */ /* 0x000fe20000000000 */
[----:B0-----:R-:W-:Y:S01]  /*27e0*/  DSETP.GEU.AND P1, PT, R28, UR14, PT ;  /* 0x0000000e1c007e2a */ /* 0x001fe2000bf2e000 */
[----:B------:R-:W-:-:S05]  /*27f0*/  FSET.BF.LT.AND R28, R17, R4, PT ;  /* 0x00000004111c720a */ /* 0x000fca0003801000 */
[----:B------:R-:W-:Y:S01]  /*2800*/  FSEL R16, RZ, 1, P1 ;  /* 0x3f800000ff107808 */ /* 0x000fe20000800000 */
[----:B------:R-:W-:Y:S01]  /*2810*/  FMUL R17, R28, R27 ;  /* 0x0000001b1c117220 */ /* 0x000fe20000400000 */
[----:B------:R-:W-:-:S03]  /*2820*/  FSEL R27, R27, RZ, P0 ;  /* 0x000000ff1b1b7208 */ /* 0x000fc60000000000 */
[C---:B------:R-:W-:Y:S02]  /*2830*/  FFMA R24, R16.reuse, R17, R24 ;  /* 0x0000001110187223 */ /* 0x040fe40000000018 */
[----:B------:R-:W-:Y:S01]  /*2840*/  FFMA R26, R16, R27, R26 ;  /* 0x0000001b101a7223 */ /* 0x000fe2000000001a */
[----:B------:R-:W-:Y:S01]  /*2850*/  IADD3 R16, P0, PT, R5, R12, RZ ;  /* 0x0000000c05107210 */ /* 0x000fe20007f1e0ff */
[----:B------:R-:W-:-:S03]  /*2860*/  FADD R25, R25, R17 ;  /* 0x0000001119197221 */ /* 0x000fc60000000000 */
[----:B------:R-:W-:Y:S02]  /*2870*/  LEA R6, P1, R16, R6, 0x2 ;  /* 0x0000000610067211 */ /* 0x000fe400078210ff */
[----:B------:R-:W-:-:S04]  /*2880*/  LEA.HI.X.SX32 R17, R5, UR9, 0x1, P0 ;  /* 0x0000000905117c11 */ /* 0x000fc800080f0eff */
[----:B------:R-:W-:Y:S02]  /*2890*/  LEA.HI.X R7, R16, R7, R17, 0x2, P1 ;  /* 0x0000000710077211 */ /* 0x000fe400008f1411 */
[----:B------:R0:W2:Y:S04]  /*28a0*/  LDG.E R17, desc[UR10][R20.64+0x4] ;  /* 0x0000040a14117981 */ /* 0x0000a8000c1e1900 */
[----:B------:R-:W3:Y:S01]  /*28b0*/  LDG.E R7, desc[UR10][R6.64+-0x4] ;  /* 0xfffffc0a06077981 */ /* 0x000ee2000c1e1900 */
[----:B------:R-:W-:Y:S01]  /*28c0*/  UIADD3 UR5, UPT, UPT, UR5, 0x4, URZ ;  /* 0x0000000405057890 */ /* 0x000fe2000fffe0ff */
[----:B0-----:R-:W-:-:S03]  /*28d0*/  IADD3 R20, P0, PT, R20, 0x10, RZ ;  /* 0x0000001014147810 */ /* 0x001fc60007f1e0ff */
[----:B------:R-:W-:Y:S01]  /*28e0*/  UISETP.NE.AND UP0, UPT, UR5, URZ, UPT ;  /* 0x000000ff0500728c */ /* 0x000fe2000bf05270 */
[----:B------:R-:W-:Y:S02]  /*28f0*/  IADD3.X R21, PT, PT, RZ, R21, RZ, P0, !PT ;  /* 0x00000015ff157210 */ /* 0x000fe400007fe4ff */
[----:B------:R-:W-:Y:S01]  /*2900*/  FSETP.GEU.AND P0, PT, R10, R4, PT ;  /* 0x000000040a00720b */ /* 0x000fe20003f0e000 */
[----:B------:R-:W-:Y:S01]  /*2910*/  FADD R13, R13, R27 ;  /* 0x0000001b0d0d7221 */ /* 0x000fe20000000000 */
[C---:B------:R-:W-:Y:S01]  /*2920*/  IMAD R22, R12.reuse, 0x4, R22 ;  /* 0x000000040c167824 */ /* 0x040fe200078e0216 */
[C---:B------:R-:W-:Y:S01]  /*2930*/  LEA R3, R12.reuse, R3, 0x2 ;  /* 0x000000030c037211 */ /* 0x040fe200078e10ff */
[C---:B------:R-:W-:Y:S01]  /*2940*/  IMAD R5, R12.reuse, 0x4, R5 ;  /* 0x000000040c057824 */ /* 0x040fe200078e0205 */
[C---:B------:R-:W-:Y:S02]  /*2950*/  LEA R19, R12.reuse, R19, 0x2 ;  /* 0x000000130c137211 */ /* 0x040fe400078e10ff */
[----:B------:R-:W-:Y:S01]  /*2960*/  LEA R23, R12, R23, 0x2 ;  /* 0x000000170c177211 */ /* 0x000fe200078e10ff */
[----:B---3--:R-:W-:-:S04]  /*2970*/  FADD R16, -R0, R7 ;  /* 0x0000000700107221 */ /* 0x008fc80000000100 */
[----:B------:R-:W0:Y:S01]  /*2980*/  F2F.F64.F32 R6, |R16| ;  /* 0x4000001000067310 */ /* 0x000e220000201800 */
[----:B--2---:R-:W-:-:S04]  /*2990*/  I2FP.F32.S32 R17, R17 ;  /* 0x0000001100117245 */ /* 0x004fc80000201400 */
[----:B------:R-:W-:Y:S01]  /*29a0*/  FSEL R11, R17, RZ, P0 ;  /* 0x000000ff110b7208 */ /* 0x000fe20000000000 */
[----:B0-----:R-:W-:Y:S01]  /*29b0*/  DSETP.GEU.AND P1, PT, R6, UR14, PT ;  /* 0x0000000e06007e2a */ /* 0x001fe2000bf2e000 */
[----:B------:R-:W-:-:S05]  /*29c0*/  FSET.BF.LT.AND R6, R10, R4, PT ;  /* 0x000000040a06720a */ /* 0x000fca0003801000 */
[----:B------:R-:W-:Y:S01]  /*29d0*/  FSEL R7, RZ, 1, P1 ;  /* 0x3f800000ff077808 */ /* 0x000fe20000800000 */
[----:B------:R-:W-:Y:S01]  /*29e0*/  FMUL R6, R6, R17 ;  /* 0x0000001106067220 */ /* 0x000fe20000400000 */
[----:B------:R-:W-:Y:S01]  /*29f0*/  FADD R15, R15, R17 ;  /* 0x000000110f0f7221 */ /* 0x000fe20000000000 */
[----:B------:R-:W-:Y:S02]  /*2a00*/  FADD R16, R13, R11 ;  /* 0x0000000b0d107221 */ /* 0x000fe40000000000 */
[----:B------:R-:W-:Y:S01]  /*2a10*/  FADD R17, R25, R6 ;  /* 0x0000000619117221 */ /* 0x000fe20000000000 */
[C---:B------:R-:W-:Y:S01]  /*2a20*/  FFMA R24, R7.reuse, R6, R24 ;  /* 0x0000000607187223 */ /* 0x040fe20000000018 */
[----:B------:R-:W-:Y:S01]  /*2a30*/  FFMA R13, R7, R11, R26 ;  /* 0x0000000b070d7223 */ /* 0x000fe2000000001a */
[----:B------:R-:W-:Y:S06]  /*2a40*/  BRA.U UP0, `(.L_x_27) ;  /* 0xfffffff900647547 */ /* 0x000fec000b83ffff */
[----:B------:R-:W-:-:S07]  /*2a50*/  MOV R3, UR4 ;  /* 0x0000000400037c02 */ /* 0x000fce0008000f00 */
.L_x_26:
[----:B------:R-:W-:-:S09]  /*2a60*/  UISETP.NE.AND UP0, UPT, UR16, URZ, UPT ;  /* 0x000000ff1000728c */ /* 0x000fd2000bf05270 */
[----:B------:R-:W-:Y:S05]  /*2a70*/  BRA.U !UP0, `(.L_x_28) ;  /* 0x0000000508707547 */ /* 0x000fea000b800000 */
[----:B------:R-:W-:Y:S02]  /*2a80*/  UISETP.NE.AND UP0, UPT, UR16, 0x1, UPT ;  /* 0x000000011000788c */ /* 0x000fe4000bf05270 */
[----:B------:R-:W-:-:S07]  /*2a90*/  ULOP3.LUT UP1, URZ, UR17, 0x1, URZ, 0xc0, !UPT ;  /* 0x0000000111ff7892 */ /* 0x000fce000f82c0ff */
[----:B------:R-:W-:Y:S05]  /*2aa0*/  BRA.U !UP0, `(.L_x_29) ;  /* 0x0000000108e07547 */ /* 0x000fea000b800000 */
[----:B------:R-:W0:Y:S08]  /*2ab0*/  LDC R26, c[0x0][0x38c] ;  /* 0x0000e300ff1a7b82 */ /* 0x000e300000000800 */
[----:B------:R-:W1:Y:S08]  /*2ac0*/  LDC.64 R10, c[0x0][0x380] ;  /* 0x0000e000ff0a7b82 */ /* 0x000e700000000a00 */
[----:B------:R-:W2:Y:S01]  /*2ad0*/  LDC R12, c[0x0][0x398] ;  /* 0x0000e600ff0c7b82 */ /* 0x000ea20000000800 */
[----:B0-----:R-:W-:-:S04]  /*2ae0*/  IMAD R5, R3, R26, RZ ;  /* 0x0000001a03057224 */ /* 0x001fc800078e02ff */
[C---:B------:R-:W-:Y:S01]  /*2af0*/  IMAD.IADD R21, R5.reuse, 0x1, R26 ;  /* 0x0000000105157824 */ /* 0x040fe200078e021a */
[----:B------:R-:W-:-:S04]  /*2b00*/  IADD3 R6, P0, PT, R5, R26, RZ ;  /* 0x0000001a05067210 */ /* 0x000fc80007f1e0ff */
[----:B------:R-:W-:Y:S02]  /*2b10*/  LEA.HI.X.SX32 R7, R5, UR9, 0x1, P0 ;  /* 0x0000000905077c11 */ /* 0x000fe400080f0eff */
[C---:B-1----:R-:W-:Y:S02]  /*2b20*/  LEA R22, P0, R6.reuse, R10, 0x2 ;  /* 0x0000000a06167211 */ /* 0x042fe400078010ff */
[C---:B------:R-:W-:Y:S02]  /*2b30*/  IADD3 R19, P1, PT, R21.reuse, R26, RZ ;  /* 0x0000001a15137210 */ /* 0x040fe40007f3e0ff */
[-C--:B------:R-:W-:Y:S02]  /*2b40*/  LEA.HI.X R23, R6, R11.reuse, R7, 0x2, P0 ;  /* 0x0000000b06177211 */ /* 0x080fe400000f1407 */
[----:B------:R-:W0:Y:S01]  /*2b50*/  LDC.64 R6, c[0x0][0x390] ;  /* 0x0000e400ff067b82 */ /* 0x000e220000000a00 */
[----:B------:R-:W-:Y:S02]  /*2b60*/  LEA.HI.X.SX32 R28, R21, UR9, 0x1, P1 ;  /* 0x00000009151c7c11 */ /* 0x000fe400088f0eff */
[C---:B------:R-:W-:Y:S01]  /*2b70*/  LEA R10, P0, R19.reuse, R10, 0x2 ;  /* 0x0000000a130a7211 */ /* 0x040fe200078010ff */
[----:B------:R-:W3:Y:S03]  /*2b80*/  LDG.E R23, desc[UR10][R22.64+-0x4] ;  /* 0xfffffc0a16177981 */ /* 0x000ee6000c1e1900 */
[----:B------:R-:W-:Y:S01]  /*2b90*/  LEA.HI.X R11, R19, R11, R28, 0x2, P0 ;  /* 0x0000000b130b7211 */ /* 0x000fe200000f141c */
[----:B------:R-:W1:Y:S05]  /*2ba0*/  LDC.64 R20, c[0x0][0x380] ;  /* 0x0000e000ff147b82 */ /* 0x000e6a0000000a00 */
[----:B------:R-:W4:Y:S01]  /*2bb0*/  LDG.E R11, desc[UR10][R10.64+-0x4] ;  /* 0xfffffc0a0a0b7981 */ /* 0x000f22000c1e1900 */
[----:B--2---:R-:W-:Y:S01]  /*2bc0*/  IADD3 R5, PT, PT, R5, R12, RZ ;  /* 0x0000000c05057210 */ /* 0x004fe20007ffe0ff */
[----:B0-----:R-:W-:-:S05]  /*2bd0*/  IMAD.WIDE.U32 R6, R3, 0x4, R6 ;  /* 0x0000000403067825 */ /* 0x001fca00078e0006 */
[----:B------:R-:W2:Y:S01]  /*2be0*/  LDG.E R12, desc[UR10][R6.64] ;  /* 0x0000000a060c7981 */ /* 0x000ea2000c1e1900 */
[----:B-1----:R-:W-:-:S03]  /*2bf0*/  IMAD.WIDE R20, R5, 0x4, R20 ;  /* 0x0000000405147825 */ /* 0x002fc600078e0214 */
[----:B------:R-:W2:Y:S04]  /*2c00*/  LDG.E R25, desc[UR10][R6.64+0x4] ;  /* 0x0000040a06197981 */ /* 0x000ea8000c1e1900 */
[----:B------:R-:W2:Y:S01]  /*2c10*/  LDG.E R5, desc[UR10][R20.64] ;  /* 0x0000000a14057981 */ /* 0x000ea2000c1e1900 */
[----:B------:R-:W-:-:S06]  /*2c20*/  IMAD.WIDE R26, R26, 0x4, R20 ;  /* 0x000000041a1a7825 */ /* 0x000fcc00078e0214 */
[----:B------:R-:W2:Y:S01]  /*2c30*/  LDG.E R27, desc[UR10][R26.64] ;  /* 0x0000000a1a1b7981 */ /* 0x000ea2000c1e1900 */
[----:B------:R-:W-:Y:S01]  /*2c40*/  UMOV UR14, 0x47ae147b ;  /* 0x47ae147b000e7882 */ /* 0x000fe20000000000 */
[----:B------:R-:W-:Y:S01]  /*2c50*/  UMOV UR15, 0x3f847ae1 ;  /* 0x3f847ae1000f7882 */ /* 0x000fe20000000000 */
[----:B------:R-:W-:Y:S01]  /*2c60*/  IADD3 R3, PT, PT, R3, 0x2, RZ ;  /* 0x0000000203037810 */ /* 0x000fe20007ffe0ff */
[----:B---3-5:R-:W-:-:S04]  /*2c70*/  FADD R19, -R0, R23 ;  /* 0x0000001700137221 */ /* 0x028fc80000000100 */
[----:B------:R-:W0:Y:S01]  /*2c80*/  F2F.F64.F32 R22, |R19| ;  /* 0x4000001300167310 */ /* 0x000e220000201800 */
[----:B----4-:R-:W-:-:S07]  /*2c90*/  FADD R11, -R0, R11 ;  /* 0x0000000b000b7221 */ /* 0x010fce0000000100 */
[----:B------:R-:W1:Y:S01]  /*2ca0*/  F2F.F64.F32 R10, |R11| ;  /* 0x4000000b000a7310 */ /* 0x000e620000201800 */
[----:B0-----:R-:W-:Y:S01]  /*2cb0*/  DSETP.GEU.AND P2, PT, R22, UR14, PT ;  /* 0x0000000e16007e2a */ /* 0x001fe2000bf4e000 */
[----:B--2---:R-:W-:Y:S02]  /*2cc0*/  I2FP.F32.S32 R22, R12 ;  /* 0x0000000c00167245 */ /* 0x004fe40000201400 */
[CC--:B------:R-:W-:Y:S02]  /*2cd0*/  FSET.BF.LT.AND R12, R5.reuse, R4.reuse, PT ;  /* 0x00000004050c720a */ /* 0x0c0fe40003801000 */
[----:B------:R-:W-:Y:S01]  /*2ce0*/  FSETP.GEU.AND P1, PT, R5, R4, PT ;  /* 0x000000040500720b */ /* 0x000fe20003f2e000 */
[----:B-1----:R-:W-:Y:S01]  /*2cf0*/  DSETP.GEU.AND P0, PT, R10, UR14, PT ;  /* 0x0000000e0a007e2a */ /* 0x002fe2000bf0e000 */
[----:B------:R-:W-:Y:S01]  /*2d00*/  FADD R15, R15, R22 ;  /* 0x000000160f0f7221 */ /* 0x000fe20000000000 */
[----:B------:R-:W-:Y:S01]  /*2d10*/  FMUL R12, R12, R22 ;  /* 0x000000160c0c7220 */ /* 0x000fe20000400000 */
[----:B------:R-:W-:-:S02]  /*2d20*/  FSEL R22, R22, RZ, P1 ;  /* 0x000000ff16167208 */ /* 0x000fc40000800000 */
[----:B------:R-:W-:Y:S02]  /*2d30*/  I2FP.F32.S32 R25, R25 ;  /* 0x0000001900197245 */ /* 0x000fe40000201400 */
[----:B------:R-:W-:Y:S02]  /*2d40*/  FSEL R5, RZ, 1, P2 ;  /* 0x3f800000ff057808 */ /* 0x000fe40001000000 */
[CC--:B------:R-:W-:Y:S02]  /*2d50*/  FSET.BF.LT.AND R6, R27.reuse, R4.reuse, PT ;  /* 0x000000041b06720a */ /* 0x0c0fe40003801000 */
[----:B------:R-:W-:Y:S01]  /*2d60*/  FSETP.GEU.AND P1, PT, R27, R4, PT ;  /* 0x000000041b00720b */ /* 0x000fe20003f2e000 */
[----:B------:R-:W-:Y:S01]  /*2d70*/  FADD R17, R17, R12 ;  /* 0x0000000c11117221 */ /* 0x000fe20000000000 */
[----:B------:R-:W-:Y:S01]  /*2d80*/  FSEL R7, RZ, 1, P0 ;  /* 0x3f800000ff077808 */ /* 0x000fe20000000000 */
[----:B------:R-:W-:Y:S01]  /*2d90*/  FFMA R24, R5, R12, R24 ;  /* 0x0000000c05187223 */ /* 0x000fe20000000018 */
[----:B------:R-:W-:Y:S01]  /*2da0*/  FSEL R10, R25, RZ, P1 ;  /* 0x000000ff190a7208 */ /* 0x000fe20000800000 */
[----:B------:R-:W-:Y:S01]  /*2db0*/  FADD R16, R16, R22 ;  /* 0x0000001610107221 */ /* 0x000fe20000000000 */
[----:B------:R-:W-:Y:S01]  /*2dc0*/  FMUL R6, R6, R25 ;  /* 0x0000001906067220 */ /* 0x000fe20000400000 */
[----:B------:R-:W-:Y:S01]  /*2dd0*/  FFMA R13, R5, R22, R13 ;  /* 0x00000016050d7223 */ /* 0x000fe2000000000d */
[----:B------:R-:W-:Y:S01]  /*2de0*/  FADD R15, R15, R25 ;  /* 0x000000190f0f7221 */ /* 0x000fe20000000000 */
[----:B------:R-:W-:Y:S01]  /*2df0*/  FADD R16, R16, R10 ;  /* 0x0000000a10107221 */ /* 0x000fe20000000000 */
[----:B------:R-:W-:Y:S01]  /*2e00*/  FADD R17, R17, R6 ;  /* 0x0000000611117221 */ /* 0x000fe20000000000 */
[C---:B------:R-:W-:Y:S01]  /*2e10*/  FFMA R24, R7.reuse, R6, R24 ;  /* 0x0000000607187223 */ /* 0x040fe20000000018 */
[----:B------:R-:W-:-:S07]  /*2e20*/  FFMA R13, R7, R10, R13 ;  /* 0x0000000a070d7223 */ /* 0x000fce000000000d */
.L_x_29:
[----:B------:R-:W-:Y:S05]  /*2e30*/  BRA.U !UP1, `(.L_x_28) ;  /* 0x0000000109807547 */ /* 0x000fea000b800000 */
[----:B------:R-:W0:Y:S01]  /*2e40*/  LDCU UR5, c[0x0][0x38c] ;  /* 0x00007180ff0577ac */ /* 0x000e220008000800 */
[----:B------:R-:W1:Y:S08]  /*2e50*/  LDC.64 R6, c[0x0][0x380] ;  /* 0x0000e000ff067b82 */ /* 0x000e700000000a00 */
[----:B------:R-:W2:Y:S08]  /*2e60*/  LDC.64 R10, c[0x0][0x380] ;  /* 0x0000e000ff0a7b82 */ /* 0x000eb00000000a00 */
[----:B------:R-:W3:Y:S01]  /*2e70*/  LDC.64 R20, c[0x0][0x390] ;  /* 0x0000e400ff147b82 */ /* 0x000ee20000000a00 */
[----:B0-----:R-:W-:-:S05]  /*2e80*/  IMAD R5, R3, UR5, RZ ;  /* 0x0000000503057c24 */ /* 0x001fca000f8e02ff */
[C---:B------:R-:W-:Y:S01]  /*2e90*/  IADD3 R12, P0, PT, R5.reuse, UR5, RZ ;  /* 0x00000005050c7c10 */ /* 0x040fe2000ff1e0ff */
[----:B------:R-:W0:Y:S03]  /*2ea0*/  LDCU UR5, c[0x0][0x398] ;  /* 0x00007300ff0577ac */ /* 0x000e260008000800 */
[----:B------:R-:W-:Y:S02]  /*2eb0*/  LEA.HI.X.SX32 R19, R5, UR9, 0x1, P0 ;  /* 0x0000000905137c11 */ /* 0x000fe400080f0eff */
[----:B-1----:R-:W-:-:S04]  /*2ec0*/  LEA R6, P0, R12, R6, 0x2 ;  /* 0x000000060c067211 */ /* 0x002fc800078010ff */
[----:B------:R-:W-:-:S06]  /*2ed0*/  LEA.HI.X R7, R12, R7, R19, 0x2, P0 ;  /* 0x000000070c077211 */ /* 0x000fcc00000f1413 */
[----:B------:R-:W4:Y:S01]  /*2ee0*/  LDG.E R7, desc[UR10][R6.64+-0x4] ;  /* 0xfffffc0a06077981 */ /* 0x000f22000c1e1900 */
[----:B---3--:R-:W-:-:S04]  /*2ef0*/  IMAD.WIDE.U32 R20, R3, 0x4, R20 ;  /* 0x0000000403147825 */ /* 0x008fc800078e0014 */
[----:B0-----:R-:W-:Y:S02]  /*2f00*/  VIADD R5, R5, UR5 ;  /* 0x0000000505057c36 */ /* 0x001fe40008000000 */
[----:B------:R-:W3:Y:S02]  /*2f10*/  LDG.E R20, desc[UR10][R20.64] ;  /* 0x0000000a14147981 */ /* 0x000ee4000c1e1900 */
[----:B--2---:R-:W-:-:S06]  /*2f20*/  IMAD.WIDE R10, R5, 0x4, R10 ;  /* 0x00000004050a7825 */ /* 0x004fcc00078e020a */
[----:B------:R-:W2:Y:S01]  /*2f30*/  LDG.E R11, desc[UR10][R10.64] ;  /* 0x0000000a0a0b7981 */ /* 0x000ea2000c1e1900 */
[----:B------:R-:W-:Y:S01]  /*2f40*/  UMOV UR14, 0x47ae147b ;  /* 0x47ae147b000e7882 */ /* 0x000fe20000000000 */
[----:B------:R-:W-:Y:S01]  /*2f50*/  UMOV UR15, 0x3f847ae1 ;  /* 0x3f847ae1000f7882 */ /* 0x000fe20000000000 */
[----:B----45:R-:W-:-:S06]  /*2f60*/  FADD R22, -R0, R7 ;  /* 0x0000000700167221 */ /* 0x030fcc0000000100 */
[----:B------:R-:W0:Y:S01]  /*2f70*/  F2F.F64.F32 R22, |R22| ;  /* 0x4000001600167310 */ /* 0x000e220000201800 */
[----:B---3--:R-:W-:Y:S02]  /*2f80*/  I2FP.F32.S32 R5, R20 ;  /* 0x0000001400057245 */ /* 0x008fe40000201400 */
[CC--:B--2---:R-:W-:Y:S02]  /*2f90*/  FSET.BF.LT.AND R0, R11.reuse, R4.reuse, PT ;  /* 0x000000040b00720a */ /* 0x0c4fe40003801000 */
[----:B------:R-:W-:Y:S01]  /*2fa0*/  FSETP.GEU.AND P0, PT, R11, R4, PT ;  /* 0x000000040b00720b */ /* 0x000fe20003f0e000 */
[----:B0-----:R-:W-:-:S03]  /*2fb0*/  DSETP.GEU.AND P1, PT, R22, UR14, PT ;  /* 0x0000000e16007e2a */ /* 0x001fc6000bf2e000 */
[----:B------:R-:W-:Y:S01]  /*2fc0*/  FSEL R6, R5, RZ, P0 ;  /* 0x000000ff05067208 */ /* 0x000fe20000000000 */
[----:B------:R-:W-:Y:S02]  /*2fd0*/  FMUL R0, R0, R5 ;  /* 0x0000000500007220 */ /* 0x000fe40000400000 */
[----:B------:R-:W-:Y:S01]  /*2fe0*/  FSEL R3, RZ, 1, P1 ;  /* 0x3f800000ff037808 */ /* 0x000fe20000800000 */
[----:B------:R-:W-:Y:S01]  /*2ff0*/  FADD R15, R15, R5 ;  /* 0x000000050f0f7221 */ /* 0x000fe20000000000 */
[----:B------:R-:W-:Y:S01]  /*3000*/  FADD R17, R17, R0 ;  /* 0x0000000011117221 */ /* 0x000fe20000000000 */
[----:B------:R-:W-:Y:S02]  /*3010*/  FADD R16, R16, R6 ;  /* 0x0000000610107221 */ /* 0x000fe40000000000 */
[C---:B------:R-:W-:Y:S01]  /*3020*/  FFMA R24, R3.reuse, R0, R24 ;  /* 0x0000000003187223 */ /* 0x040fe20000000018 */
[----:B------:R-:W-:-:S07]  /*3030*/  FFMA R13, R3, R6, R13 ;  /* 0x00000006030d7223 */ /* 0x000fce000000000d */
.L_x_28:
[----:B-----5:R-:W0:Y:S01]  /*3040*/  MUFU.RCP R0, R17 ;  /* 0x0000001100007308 */ /* 0x020e220000001000 */
[----:B------:R-:W-:Y:S01]  /*3050*/  FSETP.GT.AND P0, PT, R24, RZ, PT ;  /* 0x000000ff1800720b */ /* 0x000fe20003f04000 */
[----:B------:R-:W-:Y:S03]  /*3060*/  BSSY.RECONVERGENT B0, `(.L_x_30) ;  /* 0x000000f000007945 */ /* 0x000fe60003800200 */
[----:B------:R-:W-:-:S03]  /*3070*/  FSETP.GT.AND P0, PT, R17, RZ, P0 ;  /* 0x000000ff1100720b */ /* 0x000fc60000704000 */
[----:B------:R-:W1:Y:S01]  /*3080*/  FCHK P1, R24, R17 ;  /* 0x0000001118007302 */ /* 0x000e620000020000 */
[----:B------:R-:W-:-:S04]  /*3090*/  SEL R19, RZ, 0x1, !P0 ;  /* 0x00000001ff137807 */ /* 0x000fc80004000000 */
[----:B------:R-:W-:Y:S01]  /*30a0*/  I2FP.F32.U32 R19, R19 ;  /* 0x0000001300137245 */ /* 0x000fe20000201000 */
[----:B0-----:R-:W-:-:S04]  /*30b0*/  FFMA R3, -R17, R0, 1 ;  /* 0x3f80000011037423 */ /* 0x001fc80000000100 */
[----:B------:R-:W-:-:S04]  /*30c0*/  FFMA R3, R0, R3, R0 ;  /* 0x0000000300037223 */ /* 0x000fc80000000000 */
[----:B------:R-:W-:-:S04]  /*30d0*/  FFMA R0, R3, R24, RZ ;  /* 0x0000001803007223 */ /* 0x000fc800000000ff */
[----:B------:R-:W-:-:S04]  /*30e0*/  FFMA R5, -R17, R0, R24 ;  /* 0x0000000011057223 */ /* 0x000fc80000000118 */
[----:B------:R-:W-:Y:S01]  /*30f0*/  FFMA R3, R3, R5, R0 ;  /* 0x0000000503037223 */ /* 0x000fe20000000000 */
[----:B-1----:R-:W-:Y:S06]  /*3100*/  @!P1 BRA `(.L_x_31) ;  /* 0x0000000000109947 */ /* 0x002fec0003800000 */
[----:B------:R-:W-:Y:S02]  /*3110*/  MOV R0, R24 ;  /* 0x0000001800007202 */ /* 0x000fe40000000f00 */
[----:B------:R-:W-:Y:S02]  /*3120*/  MOV R3, R17 ;  /* 0x0000001100037202 */ /* 0x000fe40000000f00 */
[----:B------:R-:W-:-:S07]  /*3130*/  MOV R5, 0x3150 ;  /* 0x0000315000057802 */ /* 0x000fce0000000f00 */
[----:B------:R-:W-:Y:S05]  /*3140*/  CALL.REL.NOINC `($__internal_0_$__cuda_sm3x_div_rn_noftz_f32_slowpath) ;  /* 0x0000001400407944 */ /* 0x000fea0003c00000 */
.L_x_31:
[----:B------:R-:W-:Y:S05]  /*3150*/  BSYNC.RECONVERGENT B0 ;  /* 0x0000000000007941 */ /* 0x000fea0003800200 */
.L_x_30:
[C---:B------:R-:W-:Y:S01]  /*3160*/  FMUL R0, R3.reuse, 8388608 ;  /* 0x4b00000003007820 */ /* 0x040fe20000400000 */
[----:B------:R-:W-:Y:S01]  /*3170*/  FSETP.GEU.AND P0, PT, R3, 1.175494350822287508e-38, PT ;  /* 0x008000000300780b */ /* 0x000fe20003f0e000 */
[----:B------:R-:W-:Y:S01]  /*3180*/  HFMA2 R7, -RZ, RZ, 1.443359375, -0.2030029296875 ;  /* 0x3dc6b27fff077431 */ /* 0x000fe200000001ff */
[----:B------:R-:W0:Y:S01]  /*3190*/  MUFU.RCP R21, R16 ;  /* 0x0000001000157308 */ /* 0x000e220000001000 */
[----:B------:R-:W-:Y:S01]  /*31a0*/  BSSY.RECONVERGENT B0, `(.L_x_32) ;  /* 0x000002d000007945 */ /* 0x000fe20003800200 */
[----:B------:R-:W-:Y:S02]  /*31b0*/  FSEL R5, R0, R3, !P0 ;  /* 0x0000000300057208 */ /* 0x000fe40004000000 */
[----:B------:R-:W-:Y:S02]  /*31c0*/  FSEL R6, RZ, -23, P0 ;  /* 0xc1b80000ff067808 */ /* 0x000fe40000000000 */
[C---:B------:R-:W-:Y:S01]  /*31d0*/  ISETP.GT.U32.AND P0, PT, R5.reuse, 0x7f7fffff, PT ;  /* 0x7f7fffff0500780c */ /* 0x040fe20003f04070 */
[C---:B------:R-:W-:Y:S01]  /*31e0*/  VIADD R0, R5.reuse, 0xc0cafb0d ;  /* 0xc0cafb0d05007836 */ /* 0x040fe20000000000 */
[----:B------:R-:W-:-:S04]  /*31f0*/  FSETP.NEU.AND P1, PT, R5, RZ, PT ;  /* 0x000000ff0500720b */ /* 0x000fc80003f2d000 */
[----:B------:R-:W-:-:S04]  /*3200*/  LOP3.LUT R10, R0, 0xff800000, RZ, 0xc0, !PT ;  /* 0xff800000000a7812 */ /* 0x000fc800078ec0ff */
[----:B------:R-:W-:-:S05]  /*3210*/  IADD3 R0, PT, PT, R5, -R10, RZ ;  /* 0x8000000a05007210 */ /* 0x000fca0007ffe0ff */
        /* <DEDUP_REMOVED lines=11> */
[----:B------:R-:W-:Y:S01]  /*32d0*/  I2FP.F32.S32 R7, R10 ;  /* 0x0000000a00077245 */ /* 0x000fe20000201400 */
[----:B------:R-:W-:Y:S02]  /*32e0*/  IMAD.MOV.U32 R10, RZ, RZ, 0x7f800000 ;  /* 0x7f800000ff0a7424 */ /* 0x000fe400078e00ff */
[C---:B------:R-:W-:Y:S02]  /*32f0*/  FMUL R11, R0.reuse, R11 ;  /* 0x0000000b000b7220 */ /* 0x040fe40000400000 */
[----:B------:R-:W-:Y:S02]  /*3300*/  FFMA R6, R7, 1.1920928955078125e-07, R6 ;  /* 0x3400000007067823 */ /* 0x000fe40000000006 */
[----:B------:R-:W-:Y:S01]  /*3310*/  FFMA R11, R0, 1.4426950216293334961, R11 ;  /* 0x3fb8aa3b000b7823 */ /* 0x000fe2000000000b */
[----:B0-----:R-:W-:-:S03]  /*3320*/  FFMA R0, -R16, R21, 1 ;  /* 0x3f80000010007423 */ /* 0x001fc60000000115 */
[----:B------:R-:W-:Y:S01]  /*3330*/  FADD R6, R6, R11 ;  /* 0x0000000b06067221 */ /* 0x000fe20000000000 */
[----:B------:R-:W-:Y:S01]  /*3340*/  @P0 FFMA R6, R5, R10, +INF ;  /* 0x7f80000005060423 */ /* 0x000fe2000000000a */
[----:B------:R-:W-:Y:S01]  /*3350*/  FFMA R0, R21, R0, R21 ;  /* 0x0000000015007223 */ /* 0x000fe20000000015 */
[----:B------:R-:W-:-:S03]  /*3360*/  FSETP.GT.AND P0, PT, R13, RZ, PT ;  /* 0x000000ff0d00720b */ /* 0x000fc60003f04000 */
[----:B------:R-:W-:Y:S01]  /*3370*/  FSEL R6, R6, -INF , P1 ;  /* 0xff80000006067808 */ /* 0x000fe20000800000 */
[----:B------:R-:W0:Y:S01]  /*3380*/  FCHK P1, R13, R16 ;  /* 0x000000100d007302 */ /* 0x000e220000020000 */
[----:B------:R-:W-:Y:S01]  /*3390*/  FFMA R5, R0, R13, RZ ;  /* 0x0000000d00057223 */ /* 0x000fe200000000ff */
[----:B------:R-:W-:Y:S02]  /*33a0*/  FSETP.GT.AND P0, PT, R16, RZ, P0 ;  /* 0x000000ff1000720b */ /* 0x000fe40000704000 */
[----:B------:R-:W-:Y:S01]  /*33b0*/  FMUL R6, R6, R3 ;  /* 0x0000000306067220 */ /* 0x000fe20000400000 */
[----:B------:R-:W-:Y:S01]  /*33c0*/  FFMA R7, -R16, R5, R13 ;  /* 0x0000000510077223 */ /* 0x000fe2000000010d */
[----:B------:R-:W-:Y:S02]  /*33d0*/  SEL R3, RZ, 0x1, !P0 ;  /* 0x00000001ff037807 */ /* 0x000fe40004000000 */
[----:B------:R-:W-:Y:S01]  /*33e0*/  FFMA R2, R19, R6, R2 ;  /* 0x0000000613027223 */ /* 0x000fe20000000002 */
[----:B------:R-:W-:Y:S01]  /*33f0*/  FFMA R0, R0, R7, R5 ;  /* 0x0000000700007223 */ /* 0x000fe20000000005 */
[----:B------:R-:W-:Y:S01]  /*3400*/  I2FP.F32.U32 R19, R3 ;  /* 0x0000000300137245 */ /* 0x000fe20000201000 */
[----:B0-----:R-:W-:Y:S06]  /*3410*/  @!P1 BRA `(.L_x_33) ;  /* 0x0000000000149947 */ /* 0x001fec0003800000 */
[----:B------:R-:W-:Y:S02]  /*3420*/  MOV R0, R13 ;  /* 0x0000000d00007202 */ /* 0x000fe40000000f00 */
[----:B------:R-:W-:Y:S02]  /*3430*/  MOV R3, R16 ;  /* 0x0000001000037202 */ /* 0x000fe40000000f00 */
[----:B------:R-:W-:-:S07]  /*3440*/  MOV R5, 0x3460 ;  /* 0x0000346000057802 */ /* 0x000fce0000000f00 */
[----:B------:R-:W-:Y:S05]  /*3450*/  CALL.REL.NOINC `($__internal_0_$__cuda_sm3x_div_rn_noftz_f32_slowpath) ;  /* 0x00000010007c7944 */ /* 0x000fea0003c00000 */
[----:B------:R-:W-:-:S07]  /*3460*/  IMAD.MOV.U32 R0, RZ, RZ, R3 ;  /* 0x000000ffff007224 */ /* 0x000fce00078e0003 */
.L_x_33:
[----:B------:R-:W-:Y:S05]  /*3470*/  BSYNC.RECONVERGENT B0 ;  /* 0x0000000000007941 */ /* 0x000fea0003800200 */
.L_x_32:
[C---:B------:R-:W-:Y:S01]  /*3480*/  FMUL R3, R0.reuse, 8388608 ;  /* 0x4b00000000037820 */ /* 0x040fe20000400000 */
[----:B------:R-:W-:Y:S01]  /*3490*/  FSETP.GEU.AND P0, PT, R0, 1.175494350822287508e-38, PT ;  /* 0x008000000000780b */ /* 0x000fe20003f0e000 */
[----:B------:R-:W-:Y:S01]  /*34a0*/  IMAD.MOV.U32 R10, RZ, RZ, 0x3dc6b27f ;  /* 0x3dc6b27fff0a7424 */ /* 0x000fe200078e00ff */
[----:B------:R-:W0:Y:S01]  /*34b0*/  LDCU UR5, c[0x0][0x3a8] ;  /* 0x00007500ff0577ac */ /* 0x000e220008000800 */
[----:B------:R-:W-:Y:S02]  /*34c0*/  IADD3 R14, PT, PT, R14, 0x1, RZ ;  /* 0x000000010e0e7810 */ /* 0x000fe40007ffe0ff */
[----:B------:R-:W-:-:S04]  /*34d0*/  FSEL R3, R3, R0, !P0 ;  /* 0x0000000003037208 */ /* 0x000fc80004000000 */
[----:B------:R-:W-:-:S04]  /*34e0*/  IADD3 R5, PT, PT, R3, -0x3f3504f3, RZ ;  /* 0xc0cafb0d03057810 */ /* 0x000fc80007ffe0ff */
[----:B------:R-:W-:-:S04]  /*34f0*/  LOP3.LUT R6, R5, 0xff800000, RZ, 0xc0, !PT ;  /* 0xff80000005067812 */ /* 0x000fc800078ec0ff */
[-C--:B------:R-:W-:Y:S02]  /*3500*/  IADD3 R5, PT, PT, R3, -R6.reuse, RZ ;  /* 0x8000000603057210 */ /* 0x080fe40007ffe0ff */
[----:B------:R-:W-:-:S03]  /*3510*/  I2FP.F32.S32 R6, R6 ;  /* 0x0000000600067245 */ /* 0x000fc60000201400 */
[----:B------:R-:W-:Y:S01]  /*3520*/  FADD R7, R5, -1 ;  /* 0xbf80000005077421 */ /* 0x000fe20000000000 */
[----:B------:R-:W-:Y:S02]  /*3530*/  FSEL R5, RZ, -23, P0 ;  /* 0xc1b80000ff057808 */ /* 0x000fe40000000000 */
        /* <DEDUP_REMOVED lines=24> */
.L_x_25:
[----:B------:R-:W-:Y:S01]  /*36c0*/  IMAD.MOV.U32 R3, RZ, RZ, 0x7f800000 ;  /* 0x7f800000ff037424 */ /* 0x000fe200078e00ff */
[----:B------:R-:W0:Y:S01]  /*36d0*/  FCHK P0, RZ, RZ ;  /* 0x000000ffff007302 */ /* 0x000e220000000000 */
[----:B------:R-:W-:Y:S02]  /*36e0*/  HFMA2 R18, -RZ, RZ, 0, 0 ;  /* 0x00000000ff127431 */ /* 0x000fe400000001ff */
[----:B------:R-:W-:-:S04]  /*36f0*/  FFMA R0, -RZ, R3, 1 ;  /* 0x3f800000ff007423 */ /* 0x000fc80000000103 */
[----:B------:R-:W-:-:S04]  /*3700*/  FFMA R0, R0, R3, +INF ;  /* 0x7f80000000007423 */ /* 0x000fc80000000003 */
[----:B------:R-:W-:-:S04]  /*3710*/  FFMA R3, RZ, R0, RZ ;  /* 0x00000000ff037223 */ /* 0x000fc800000000ff */
[----:B------:R-:W-:-:S04]  /*3720*/  FFMA R2, -RZ, R3, RZ ;  /* 0x00000003ff027223 */ /* 0x000fc800000001ff */
[----:B------:R-:W-:Y:S01]  /*3730*/  FFMA R3, R0, R2, R3 ;  /* 0x0000000200037223 */ /* 0x000fe20000000003 */
[----:B0-----:R-:W-:Y:S06]  /*3740*/  @!P0 BRA `(.L_x_35) ;  /* 0x0000000000108947 */ /* 0x001fec0003800000 */
[----:B------:R-:W-:Y:S01]  /*3750*/  MOV R0, RZ ;  /* 0x000000ff00007202 */ /* 0x000fe20000000f00 */
[----:B------:R-:W-:Y:S01]  /*3760*/  IMAD.MOV.U32 R3, RZ, RZ, RZ ;  /* 0x000000ffff037224 */ /* 0x000fe200078e00ff */
[----:B------:R-:W-:-:S07]  /*3770*/  MOV R5, 0x3790 ;  /* 0x0000379000057802 */ /* 0x000fce0000000f00 */
[----:B-----5:R-:W-:Y:S05]  /*3780*/  CALL.REL.NOINC `($__internal_0_$__cuda_sm3x_div_rn_noftz_f32_slowpath) ;  /* 0x0000000c00b07944 */ /* 0x020fea0003c00000 */
.L_x_35:
[C---:B------:R-:W-:Y:S01]  /*3790*/  IADD3 R0, PT, PT, R3.reuse, -0x3f3504f3, RZ ;  /* 0xc0cafb0d03007810 */ /* 0x040fe20007ffe0ff */
[----:B------:R-:W-:Y:S01]  /*37a0*/  IMAD.MOV.U32 R5, RZ, RZ, 0x3dc6b27f ;  /* 0x3dc6b27fff057424 */ /* 0x000fe200078e00ff */
[----:B------:R-:W0:Y:S01]  /*37b0*/  LDCU UR4, c[0x0][0x3a8] ;  /* 0x00007500ff0477ac */ /* 0x000e220008000800 */
[----:B------:R-:W-:Y:S02]  /*37c0*/  ISETP.GT.U32.AND P0, PT, R3, 0x7f7fffff, PT ;  /* 0x7f7fffff0300780c */ /* 0x000fe40003f04070 */
[----:B------:R-:W-:-:S04]  /*37d0*/  LOP3.LUT R0, R0, 0xff800000, RZ, 0xc0, !PT ;  /* 0xff80000000007812 */ /* 0x000fc800078ec0ff */
[----:B------:R-:W-:Y:S02]  /*37e0*/  IADD3 R2, PT, PT, -R0, R3, RZ ;  /* 0x0000000300027210 */ /* 0x000fe40007ffe1ff */
[----:B------:R-:W-:-:S03]  /*37f0*/  I2FP.F32.S32 R0, R0 ;  /* 0x0000000000007245 */ /* 0x000fc60000201400 */
[----:B------:R-:W-:Y:S02]  /*3800*/  FADD R2, R2, -1 ;  /* 0xbf80000002027421 */ /* 0x000fe40000000000 */
[----:B------:R-:W-:Y:S02]  /*3810*/  FFMA R0, R0, 1.1920928955078125e-07, RZ ;  /* 0x3400000000007823 */ /* 0x000fe400000000ff */
[----:B------:R-:W-:Y:S01]  /*3820*/  FFMA R5, R2, R5, -0.16845393180847167969 ;  /* 0xbe2c7f3002057423 */ /* 0x000fe20000000005 */
[----:B0-----:R-:W-:-:S03]  /*3830*/  UISETP.GE.U32.AND UP0, UPT, UR4, 0x4, UPT ;  /* 0x000000040400788c */ /* 0x001fc6000bf06070 */
[----:B------:R-:W-:Y:S01]  /*3840*/  FFMA R5, R2, R5, 0.1716887056827545166 ;  /* 0x3e2fcf2a02057423 */ /* 0x000fe20000000005 */
[----:B------:R-:W-:-:S03]  /*3850*/  ULOP3.LUT UR7, UR4, 0x3, URZ, 0xc0, !UPT ;  /* 0x0000000304077892 */ /* 0x000fc6000f8ec0ff */
        /* <DEDUP_REMOVED lines=9> */
[----:B------:R-:W-:Y:S01]  /*38f0*/  FFMA R5, R2, 1.4426950216293334961, R5 ;  /* 0x3fb8aa3b02057823 */ /* 0x000fe20000000005 */
[----:B------:R-:W-:-:S03]  /*3900*/  MOV R2, 0x7f800000 ;  /* 0x7f80000000027802 */ /* 0x000fc60000000f00 */
[----:B------:R-:W-:Y:S02]  /*3910*/  FADD R0, R0, R5 ;  /* 0x0000000500007221 */ /* 0x000fe40000000000 */
[----:B------:R-:W-:Y:S01]  /*3920*/  @P0 FFMA R0, R3, R2, +INF ;  /* 0x7f80000003000423 */ /* 0x000fe20000000002 */
[----:B------:R-:W-:-:S03]  /*3930*/  MOV R2, RZ ;  /* 0x000000ff00027202 */ /* 0x000fc60000000f00 */
[----:B------:R-:W-:Y:S01]  /*3940*/  FMUL R3, R0, R3 ;  /* 0x0000000300037220 */ /* 0x000fe20000400000 */
[----:B------:R-:W-:Y:S06]  /*3950*/  BRA.U !UP0, `(.L_x_36) ;  /* 0x0000000508407547 */ /* 0x000fec000b800000 */
[----:B------:R-:W-:Y:S01]  /*3960*/  ULOP3.LUT UR5, UR4, 0x7ffffffc, URZ, 0xc0, !UPT ;  /* 0x7ffffffc04057892 */ /* 0x000fe2000f8ec0ff */
[----:B------:R-:W-:Y:S02]  /*3970*/  IMAD.MOV.U32 R18, RZ, RZ, RZ ;  /* 0x000000ffff127224 */ /* 0x000fe400078e00ff */
[----:B------:R-:W-:Y:S01]  /*3980*/  UMOV UR4, URZ ;  /* 0x000000ff00047c82 */ /* 0x000fe20008000000 */
        /* <DEDUP_REMOVED lines=8> */
.L_x_39:
[-C--:B------:R-:W-:Y:S01]  /*3a10*/  FFMA R2, RZ, R3.reuse, R2 ;  /* 0x00000003ff027223 */ /* 0x080fe20000000002 */
[-C--:B------:R-:W-:Y:S01]  /*3a20*/  FFMA R18, RZ, R3.reuse, R18 ;  /* 0x00000003ff127223 */ /* 0x080fe20000000012 */
[----:B------:R-:W-:Y:S02]  /*3a30*/  UIADD3 UR4, UPT, UPT, UR4, 0x10, URZ ;  /* 0x0000001004047890 */ /* 0x000fe4000fffe0ff */
[-C--:B------:R-:W-:Y:S01]  /*3a40*/  FFMA R2, RZ, R3.reuse, R2 ;  /* 0x00000003ff027223 */ /* 0x080fe20000000002 */
[-C--:B------:R-:W-:Y:S01]  /*3a50*/  FFMA R18, RZ, R3.reuse, R18 ;  /* 0x00000003ff127223 */ /* 0x080fe20000000012 */
[----:B------:R-:W-:Y:S02]  /*3a60*/  UISETP.GE.AND UP1, UPT, UR4, UR6, UPT ;  /* 0x000000060400728c */ /* 0x000fe4000bf26270 */
[-C--:B------:R-:W-:Y:S01]  /*3a70*/  FFMA R2, RZ, R3.reuse, R2 ;  /* 0x00000003ff027223 */ /* 0x080fe20000000002 */
[----:B------:R-:W-:-:S03]  /*3a80*/  FFMA R18, RZ, R3, R18 ;  /* 0x00000003ff127223 */ /* 0x000fc60000000012 */
        /* <DEDUP_REMOVED lines=25> */
[----:B------:R-:W-:Y:S01]  /*3c20*/  FFMA R18, RZ, R3, R18 ;  /* 0x00000003ff127223 */ /* 0x000fe20000000012 */
[----:B------:R-:W-:Y:S06]  /*3c30*/  BRA.U !UP1, `(.L_x_39) ;  /* 0xfffffffd09747547 */ /* 0x000fec000b83ffff */
.L_x_38:
[----:B------:R-:W-:-:S04]  /*3c40*/  UIADD3 UR6, UPT, UPT, UR5, -UR4, URZ ;  /* 0x8000000405067290 */ /* 0x000fc8000fffe0ff */
[----:B------:R-:W-:-:S09]  /*3c50*/  UISETP.GT.AND UP1, UPT, UR6, 0x4, UPT ;  /* 0x000000040600788c */ /* 0x000fd2000bf24270 */
[----:B------:R-:W-:Y:S05]  /*3c60*/  BRA.U !UP1, `(.L_x_40) ;  /* 0x0000000109487547 */ /* 0x000fea000b800000 */
[-C--:B------:R-:W-:Y:S01]  /*3c70*/  FFMA R2, RZ, R3.reuse, R2 ;  /* 0x00000003ff027223 */ /* 0x080fe20000000002 */
[-C--:B------:R-:W-:Y:S01]  /*3c80*/  FFMA R18, RZ, R3.reuse, R18 ;  /* 0x00000003ff127223 */ /* 0x080fe20000000012 */
[----:B------:R-:W-:Y:S02]  /*3c90*/  UPLOP3.LUT UP0, UPT, UPT, UPT, UPT, 0x40, 0x4 ;  /* 0x000000000004789c */ /* 0x000fe40003f0e870 */
[-C--:B------:R-:W-:Y:S01]  /*3ca0*/  FFMA R2, RZ, R3.reuse, R2 ;  /* 0x00000003ff027223 */ /* 0x080fe20000000002 */
[-C--:B------:R-:W-:Y:S01]  /*3cb0*/  FFMA R18, RZ, R3.reuse, R18 ;  /* 0x00000003ff127223 */ /* 0x080fe20000000012 */
[----:B------:R-:W-:Y:S02]  /*3cc0*/  UIADD3 UR4, UPT, UPT, UR4, 0x8, URZ ;  /* 0x0000000804047890 */ /* 0x000fe4000fffe0ff */
        /* <DEDUP_REMOVED lines=11> */
[----:B------:R-:W-:-:S07]  /*3d80*/  FFMA R18, RZ, R3, R18 ;  /* 0x00000003ff127223 */ /* 0x000fce0000000012 */
.L_x_40:
[----:B------:R-:W-:-:S09]  /*3d90*/  UISETP.NE.OR UP0, UPT, UR4, UR5, UP0 ;  /* 0x000000050400728c */ /* 0x000fd20008705670 */
[----:B------:R-:W-:Y:S05]  /*3da0*/  BRA.U !UP0, `(.L_x_36) ;  /* 0x00000001082c7547 */ /* 0x000fea000b800000 */
.L_x_37:
[----:B------:R-:W-:Y:S01]  /*3db0*/  UIADD3 UR4, UPT, UPT, UR4, 0x4, URZ ;  /* 0x0000000404047890 */ /* 0x000fe2000fffe0ff */
[-C--:B------:R-:W-:Y:S01]  /*3dc0*/  FFMA R2, RZ, R3.reuse, R2 ;  /* 0x00000003ff027223 */ /* 0x080fe20000000002 */
[-C--:B------:R-:W-:Y:S02]  /*3dd0*/  FFMA R18, RZ, R3.reuse, R18 ;  /* 0x00000003ff127223 */ /* 0x080fe40000000012 */
[----:B------:R-:W-:Y:S01]  /*3de0*/  UISETP.NE.AND UP0, UPT, UR4, UR5, UPT ;  /* 0x000000050400728c */ /* 0x000fe2000bf05270 */
[-C--:B------:R-:W-:Y:S01]  /*3df0*/  FFMA R2, RZ, R3.reuse, R2 ;  /* 0x00000003ff027223 */ /* 0x080fe20000000002 */
[----:B------:R-:W-:-:S03]  /*3e00*/  FFMA R18, RZ, R3, R18 ;  /* 0x00000003ff127223 */ /* 0x000fc60000000012 */
[-C--:B------:R-:W-:Y:S01]  /*3e10*/  FFMA R2, RZ, R3.reuse, R2 ;  /* 0x00000003ff027223 */ /* 0x080fe20000000002 */
[----:B------:R-:W-:-:S03]  /*3e20*/  FFMA R18, RZ, R3, R18 ;  /* 0x00000003ff127223 */ /* 0x000fc60000000012 */
[-C--:B------:R-:W-:Y:S01]  /*3e30*/  FFMA R2, RZ, R3.reuse, R2 ;  /* 0x00000003ff027223 */ /* 0x080fe20000000002 */
[----:B------:R-:W-:Y:S01]  /*3e40*/  FFMA R18, RZ, R3, R18 ;  /* 0x00000003ff127223 */ /* 0x000fe20000000012 */
[----:B------:R-:W-:Y:S06]  /*3e50*/  BRA.U UP0, `(.L_x_37) ;  /* 0xfffffffd00d47547 */ /* 0x000fec000b83ffff */
.L_x_36:
[----:B------:R-:W-:Y:S01]  /*3e60*/  UISETP.NE.AND UP0, UPT, UR7, URZ, UPT ;  /* 0x000000ff0700728c */ /* 0x000fe2000bf05270 */
[----:B------:R-:W-:Y:S01]  /*3e70*/  HFMA2 R15, -RZ, RZ, 0, 0 ;  /* 0x00000000ff0f7431 */ /* 0x000fe200000001ff */
[----:B------:R-:W-:-:S07]  /*3e80*/  CS2R R16, SRZ ;  /* 0x0000000000107805 */ /* 0x000fce000001ff00 */
[----:B------:R-:W-:Y:S05]  /*3e90*/  BRA.U !UP0, `(.L_x_24) ;  /* 0x0000000108207547 */ /* 0x000fea000b800000 */
[----:B------:R-:W-:-:S05]  /*3ea0*/  UMOV UR4, URZ ;  /* 0x000000ff00047c82 */ /* 0x000fca0008000000 */
.L_x_41:
[----:B------:R-:W-:Y:S01]  /*3eb0*/  UIADD3 UR4, UPT, UPT, UR4, 0x1, URZ ;  /* 0x0000000104047890 */ /* 0x000fe2000fffe0ff */
[-C--:B------:R-:W-:Y:S01]  /*3ec0*/  FFMA R2, RZ, R3.reuse, R2 ;  /* 0x00000003ff027223 */ /* 0x080fe20000000002 */
[----:B------:R-:W-:Y:S02]  /*3ed0*/  FFMA R18, RZ, R3, R18 ;  /* 0x00000003ff127223 */ /* 0x000fe40000000012 */
[----:B------:R-:W-:-:S09]  /*3ee0*/  UISETP.NE.AND UP0, UPT, UR4, UR7, UPT ;  /* 0x000000070400728c */ /* 0x000fd2000bf05270 */
[----:B------:R-:W-:Y:S05]  /*3ef0*/  BRA.U UP0, `(.L_x_41) ;  /* 0xfffffffd00ec7547 */ /* 0x000fea000b83ffff */
[----:B------:R-:W-:Y:S01]  /*3f00*/  MOV R16, RZ ;  /* 0x000000ff00107202 */ /* 0x000fe20000000f00 */
[----:B------:R-:W-:-:S07]  /*3f10*/  IMAD.MOV.U32 R15, RZ, RZ, RZ ;  /* 0x000000ffff0f7224 */ /* 0x000fce00078e00ff */
.L_x_24:
[----:B-----5:R-:W0:Y:S01]  /*3f20*/  MUFU.RCP R4, R15 ;  /* 0x0000000f00047308 */ /* 0x020e220000001000 */
[----:B------:R-:W-:Y:S07]  /*3f30*/  BSSY.RECONVERGENT B0, `(.L_x_42) ;  /* 0x000000d000007945 */ /* 0x000fee0003800200 */
[----:B------:R-:W1:Y:S01]  /*3f40*/  FCHK P0, R17, R15 ;  /* 0x0000000f11007302 */ /* 0x000e620000000000 */
[----:B0-----:R-:W-:-:S04]  /*3f50*/  FFMA R3, R4, -R15, 1 ;  /* 0x3f80000004037423 */ /* 0x001fc8000000080f */
[----:B------:R-:W-:-:S04]  /*3f60*/  FFMA R4, R4, R3, R4 ;  /* 0x0000000304047223 */ /* 0x000fc80000000004 */
[----:B------:R-:W-:-:S04]  /*3f70*/  FFMA R0, R4, R17, RZ ;  /* 0x0000001104007223 */ /* 0x000fc800000000ff */
[----:B------:R-:W-:-:S04]  /*3f80*/  FFMA R3, R0, -R15, R17 ;  /* 0x8000000f00037223 */ /* 0x000fc80000000011 */
[----:B------:R-:W-:Y:S01]  /*3f90*/  FFMA R4, R4, R3, R0 ;  /* 0x0000000304047223 */ /* 0x000fe20000000000 */
[----:B-1----:R-:W-:Y:S06]  /*3fa0*/  @!P0 BRA `(.L_x_43) ;  /* 0x0000000000148947 */ /* 0x002fec0003800000 */
[----:B------:R-:W-:Y:S02]  /*3fb0*/  MOV R0, R17 ;  /* 0x0000001100007202 */ /* 0x000fe40000000f00 */
[----:B------:R-:W-:Y:S02]  /*3fc0*/  MOV R3, R15 ;  /* 0x0000000f00037202 */ /* 0x000fe40000000f00 */
[----:B------:R-:W-:-:S07]  /*3fd0*/  MOV R5, 0x3ff0 ;  /* 0x00003ff000057802 */ /* 0x000fce0000000f00 */
[----:B------:R-:W-:Y:S05]  /*3fe0*/  CALL.REL.NOINC `($__internal_0_$__cuda_sm3x_div_rn_noftz_f32_slowpath) ;  /* 0x0000000400987944 */ /* 0x000fea0003c00000 */
[----:B------:R-:W-:-:S07]  /*3ff0*/  IMAD.MOV.U32 R4, RZ, RZ, R3 ;  /* 0x000000ffff047224 */ /* 0x000fce00078e0003 */
.L_x_43:
[----:B------:R-:W-:Y:S05]  /*4000*/  BSYNC.RECONVERGENT B0 ;  /* 0x0000000000007941 */ /* 0x000fea0003800200 */
.L_x_42:
[----:B------:R-:W0:Y:S01]  /*4010*/  MUFU.RCP R0, R15 ;  /* 0x0000000f00007308 */ /* 0x000e220000001000 */
        /* <DEDUP_REMOVED lines=12> */
.L_x_45:
[----:B------:R-:W-:Y:S05]  /*40e0*/  BSYNC.RECONVERGENT B0 ;  /* 0x0000000000007941 */ /* 0x000fea0003800200 */
.L_x_44:
[C---:B------:R-:W-:Y:S01]  /*40f0*/  FMUL R0, R3.reuse, 8388608 ;  /* 0x4b00000003007820 */ /* 0x040fe20000400000 */
[----:B------:R-:W-:Y:S01]  /*4100*/  FSETP.GEU.AND P1, PT, R3, 1.175494350822287508e-38, PT ;  /* 0x008000000300780b */ /* 0x000fe20003f2e000 */
[C---:B------:R-:W-:Y:S01]  /*4110*/  FMUL R7, R4.reuse, 8388608 ;  /* 0x4b00000004077820 */ /* 0x040fe20000400000 */
[----:B------:R-:W-:Y:S01]  /*4120*/  FSETP.GEU.AND P0, PT, R4, 1.175494350822287508e-38, PT ;  /* 0x008000000400780b */ /* 0x000fe20003f0e000 */
[----:B------:R-:W-:Y:S01]  /*4130*/  HFMA2 R15, -RZ, RZ, 1.443359375, -0.2030029296875 ;  /* 0x3dc6b27fff0f7431 */ /* 0x000fe200000001ff */
[----:B------:R-:W-:Y:S01]  /*4140*/  FSEL R5, R0, R3, !P1 ;  /* 0x0000000300057208 */ /* 0x000fe20004800000 */
[----:B------:R-:W0:Y:S01]  /*4150*/  S2UR UR5, SR_CgaCtaId ;  /* 0x00000000000579c3 */ /* 0x000e220000008800 */
[----:B------:R-:W-:Y:S01]  /*4160*/  FSEL R0, R7, R4, !P0 ;  /* 0x0000000407007208 */ /* 0x000fe20004000000 */
[----:B------:R-:W-:Y:S01]  /*4170*/  UMOV UR4, 0x400 ;  /* 0x0000040000047882 */ /* 0x000fe20000000000 */
[----:B------:R-:W-:Y:S01]  /*4180*/  FSET.BF.GT.AND R16, R16, RZ, PT ;  /* 0x000000ff1010720a */ /* 0x000fe20003804000 */
[----:B------:R-:W-:Y:S01]  /*4190*/  VIADD R12, R5, 0xc0cafb0d ;  /* 0xc0cafb0d050c7836 */ /* 0x000fe20000000000 */
[----:B------:R-:W-:Y:S01]  /*41a0*/  FSET.BF.GT.AND R17, R17, RZ, PT ;  /* 0x000000ff1111720a */ /* 0x000fe20003804000 */
[----:B------:R-:W-:-:S02]  /*41b0*/  VIADD R7, R0, 0xc0cafb0d ;  /* 0xc0cafb0d00077836 */ /* 0x000fc40000000000 */
[----:B------:R-:W-:Y:S01]  /*41c0*/  FMUL R2, R4, R2 ;  /* 0x0000000204027220 */ /* 0x000fe20000400000 */
[----:B------:R-:W-:Y:S01]  /*41d0*/  BSSY.RECONVERGENT B0, `(.L_x_46) ;  /* 0x0000044000007945 */ /* 0x000fe20003800200 */
[----:B------:R-:W-:Y:S02]  /*41e0*/  LOP3.LUT R12, R12, 0xff800000, RZ, 0xc0, !PT ;  /* 0xff8000000c0c7812 */ /* 0x000fe400078ec0ff */
[----:B------:R-:W-:Y:S02]  /*41f0*/  LOP3.LUT R7, R7, 0xff800000, RZ, 0xc0, !PT ;  /* 0xff80000007077812 */ /* 0x000fe400078ec0ff */
[-C--:B------:R-:W-:Y:S02]  /*4200*/  IADD3 R10, PT, PT, R5, -R12.reuse, RZ ;  /* 0x8000000c050a7210 */ /* 0x080fe40007ffe0ff */
[-C--:B------:R-:W-:Y:S02]  /*4210*/  IADD3 R6, PT, PT, R0, -R7.reuse, RZ ;  /* 0x8000000700067210 */ /* 0x080fe40007ffe0ff */
[----:B------:R-:W-:Y:S01]  /*4220*/  I2FP.F32.S32 R12, R12 ;  /* 0x0000000c000c7245 */ /* 0x000fe20000201400 */
[----:B------:R-:W-:Y:S01]  /*4230*/  FADD R10, R10, -1 ;  /* 0xbf8000000a0a7421 */ /* 0x000fe20000000000 */
[----:B------:R-:W-:Y:S01]  /*4240*/  I2FP.F32.S32 R7, R7 ;  /* 0x0000000700077245 */ /* 0x000fe20000201400 */
[----:B------:R-:W-:-:S02]  /*4250*/  FADD R6, R6, -1 ;  /* 0xbf80000006067421 */ /* 0x000fc40000000000 */
[----:B------:R-:W-:Y:S01]  /*4260*/  FFMA R11, R10, R15, -0.16845393180847167969 ;  /* 0xbe2c7f300a0b7423 */ /* 0x000fe2000000000f */
[----:B0-----:R-:W-:-:S03]  /*4270*/  ULEA UR4, UR5, UR4, 0x18 ;  /* 0x0000000405047291 */ /* 0x001fc6000f8ec0ff */
[----:B------:R-:W-:-:S04]  /*4280*/  FFMA R11, R10, R11, 0.1716887056827545166 ;  /* 0x3e2fcf2a0a0b7423 */ /* 0x000fc8000000000b */
[----:B------:R-:W-:-:S04]  /*4290*/  FFMA R11, R10, R11, -0.17900948226451873779 ;  /* 0xbe374e430a0b7423 */ /* 0x000fc8000000000b */
[----:B------:R-:W-:Y:S01]  /*42a0*/  FFMA R13, R10, R11, 0.20512372255325317383 ;  /* 0x3e520bf40a0d7423 */ /* 0x000fe2000000000b */
[----:B------:R-:W-:-:S03]  /*42b0*/  FFMA R11, R6, R15, -0.16845393180847167969 ;  /* 0xbe2c7f30060b7423 */ /* 0x000fc6000000000f */
[----:B------:R-:W-:Y:S01]  /*42c0*/  FFMA R13, R10, R13, -0.24046532809734344482 ;  /* 0xbe763c8b0a0d7423 */ /* 0x000fe2000000000d */
[----:B------:R-:W-:-:S03]  /*42d0*/  FFMA R11, R6, R11, 0.1716887056827545166 ;  /* 0x3e2fcf2a060b7423 */ /* 0x000fc6000000000b */
[----:B------:R-:W-:Y:S01]  /*42e0*/  FFMA R13, R10, R13, 0.28857114911079406738 ;  /* 0x3e93bf990a0d7423 */ /* 0x000fe2000000000d */
[----:B------:R-:W-:-:S03]  /*42f0*/  FFMA R11, R6, R11, -0.17900948226451873779 ;  /* 0xbe374e43060b7423 */ /* 0x000fc6000000000b */
[----:B------:R-:W-:Y:S01]  /*4300*/  FFMA R13, R10, R13, -0.36067417263984680176 ;  /* 0xbeb8aa490a0d7423 */ /* 0x000fe2000000000d */
[----:B------:R-:W-:-:S03]  /*4310*/  FFMA R11, R6, R11, 0.20512372255325317383 ;  /* 0x3e520bf4060b7423 */ /* 0x000fc6000000000b */
[----:B------:R-:W-:Y:S01]  /*4320*/  FFMA R13, R10, R13, 0.48089820146560668945 ;  /* 0x3ef6384a0a0d7423 */ /* 0x000fe2000000000d */
[----:B------:R-:W-:-:S03]  /*4330*/  FFMA R11, R6, R11, -0.24046532809734344482 ;  /* 0xbe763c8b060b7423 */ /* 0x000fc6000000000b */
[----:B------:R-:W-:Y:S01]  /*4340*/  FFMA R15, R10, R13, -0.72134751081466674805 ;  /* 0xbf38aa3b0a0f7423 */ /* 0x000fe2000000000d */
[----:B------:R-:W-:Y:S01]  /*4350*/  FFMA R11, R6, R11, 0.28857114911079406738 ;  /* 0x3e93bf99060b7423 */ /* 0x000fe2000000000b */
[----:B------:R-:W-:Y:S02]  /*4360*/  FSEL R13, RZ, -23, P1 ;  /* 0xc1b80000ff0d7808 */ /* 0x000fe40000800000 */
[----:B------:R-:W-:Y:S01]  /*4370*/  FMUL R15, R10, R15 ;  /* 0x0000000f0a0f7220 */ /* 0x000fe20000400000 */
[----:B------:R-:W-:Y:S01]  /*4380*/  FFMA R11, R6, R11, -0.36067417263984680176 ;  /* 0xbeb8aa49060b7423 */ /* 0x000fe2000000000b */
[----:B------:R-:W-:Y:S01]  /*4390*/  ISETP.GT.U32.AND P1, PT, R5, 0x7f7fffff, PT ;  /* 0x7f7fffff0500780c */ /* 0x000fe20003f24070 */
[----:B------:R-:W-:Y:S01]  /*43a0*/  FFMA R12, R12, 1.1920928955078125e-07, R13 ;  /* 0x340000000c0c7823 */ /* 0x000fe2000000000d */
[----:B------:R-:W-:Y:S01]  /*43b0*/  FMUL R15, R10, R15 ;  /* 0x0000000f0a0f7220 */ /* 0x000fe20000400000 */
[----:B------:R-:W-:Y:S01]  /*43c0*/  FFMA R11, R6, R11, 0.48089820146560668945 ;  /* 0x3ef6384a060b7423 */ /* 0x000fe2000000000b */
[----:B------:R-:W-:-:S02]  /*43d0*/  MOV R13, 0x7f800000 ;  /* 0x7f800000000d7802 */ /* 0x000fc40000000f00 */
[----:B------:R-:W-:Y:S01]  /*43e0*/  FFMA R15, R10, 1.4426950216293334961, R15 ;  /* 0x3fb8aa3b0a0f7823 */ /* 0x000fe2000000000f */
[----:B------:R-:W-:Y:S01]  /*43f0*/  FFMA R11, R6, R11, -0.72134751081466674805 ;  /* 0xbf38aa3b060b7423 */ /* 0x000fe2000000000b */
[----:B------:R-:W-:Y:S02]  /*4400*/  FSEL R10, RZ, -23, P0 ;  /* 0xc1b80000ff0a7808 */ /* 0x000fe40000000000 */
[----:B------:R-:W-:Y:S01]  /*4410*/  ISETP.GT.U32.AND P0, PT, R0, 0x7f7fffff, PT ;  /* 0x7f7fffff0000780c */ /* 0x000fe20003f04070 */
[----:B------:R-:W-:Y:S01]  /*4420*/  FMUL R11, R6, R11 ;  /* 0x0000000b060b7220 */ /* 0x000fe20000400000 */
[----:B------:R-:W-:Y:S01]  /*4430*/  FADD R12, R12, R15 ;  /* 0x0000000f0c0c7221 */ /* 0x000fe20000000000 */
[C---:B------:R-:W-:Y:S01]  /*4440*/  @P1 FFMA R12, R5.reuse, R13, +INF ;  /* 0x7f800000050c1423 */ /* 0x040fe2000000000d */
[----:B------:R-:W-:Y:S01]  /*4450*/  FSETP.NEU.AND P1, PT, R5, RZ, PT ;  /* 0x000000ff0500720b */ /* 0x000fe20003f2d000 */
[----:B------:R-:W-:Y:S01]  /*4460*/  FMUL R11, R6, R11 ;  /* 0x0000000b060b7220 */ /* 0x000fe20000400000 */
[----:B------:R-:W0:Y:S01]  /*4470*/  LDS R5, [UR4] ;  /* 0x00000004ff057984 */ /* 0x000e220008000800 */
[----:B------:R-:W-:Y:S01]  /*4480*/  FFMA R7, R7, 1.1920928955078125e-07, R10 ;  /* 0x3400000007077823 */ /* 0x000fe2000000000a */
[----:B------:R-:W-:Y:S01]  /*4490*/  FSEL R12, R12, -INF , P1 ;  /* 0xff8000000c0c7808 */ /* 0x000fe20000800000 */
[----:B------:R-:W-:-:S04]  /*44a0*/  FFMA R6, R6, 1.4426950216293334961, R11 ;  /* 0x3fb8aa3b06067823 */ /* 0x000fc8000000000b */
[----:B------:R-:W-:Y:S01]  /*44b0*/  FADD R6, R7, R6 ;  /* 0x0000000607067221 */ /* 0x000fe20000000000 */
[C---:B------:R-:W-:Y:S01]  /*44c0*/  @P0 FFMA R6, R0.reuse, R13, +INF ;  /* 0x7f80000000060423 */ /* 0x040fe2000000000d */
[----:B------:R-:W-:Y:S01]  /*44d0*/  FSETP.NEU.AND P0, PT, R0, RZ, PT ;  /* 0x000000ff0000720b */ /* 0x000fe20003f0d000 */
[----:B------:R-:W-:-:S03]  /*44e0*/  FMUL R11, R12, R3 ;  /* 0x000000030c0b7220 */ /* 0x000fc60000400000 */
[----:B------:R-:W-:Y:S01]  /*44f0*/  FSEL R7, R6, -INF , P0 ;  /* 0xff80000006077808 */ /* 0x000fe20000000000 */
[----:B------:R-:W-:-:S04]  /*4500*/  FMUL R16, R16, R11 ;  /* 0x0000000b10107220 */ /* 0x000fc80000400000 */
[----:B------:R-:W-:-:S04]  /*4510*/  FMUL R0, R7, R4 ;  /* 0x0000000407007220 */ /* 0x000fc80000400000 */
[----:B------:R-:W-:Y:S01]  /*4520*/  FFMA R17, R17, R0, R16 ;  /* 0x0000000011117223 */ /* 0x000fe20000000010 */
[----:B------:R-:W-:-:S03]  /*4530*/  FFMA R0, R3, -R18, -R2 ;  /* 0x8000001203007223 */ /* 0x000fc60000000802 */
[----:B------:R-:W1:Y:S01]  /*4540*/  MUFU.RCP R6, -R17 ;  /* 0x8000001100067308 */ /* 0x000e620000001000 */
[C---:B------:R-:W-:Y:S01]  /*4550*/  FSET.BF.LT.AND R2, R17.reuse, RZ, PT ;  /* 0x000000ff1102720a */ /* 0x040fe20003801000 */
[----:B0-----:R-:W-:Y:S01]  /*4560*/  FADD R0, -R0, R5 ;  /* 0x0000000500007221 */ /* 0x001fe20000000100 */
[----:B-1----:R-:W-:-:S05]  /*4570*/  FFMA R3, R17, R6, 1 ;  /* 0x3f80000011037423 */ /* 0x002fca0000000006 */
[----:B------:R-:W0:Y:S01]  /*4580*/  FCHK P0, R0, -R17 ;  /* 0x8000001100007302 */ /* 0x000e220000000000 */
[----:B------:R-:W-:-:S04]  /*4590*/  FFMA R3, R6, R3, R6 ;  /* 0x0000000306037223 */ /* 0x000fc80000000006 */
[----:B------:R-:W-:-:S04]  /*45a0*/  FFMA R4, R0, R3, RZ ;  /* 0x0000000300047223 */ /* 0x000fc800000000ff */
[----:B------:R-:W-:-:S04]  /*45b0*/  FFMA R5, R17, R4, R0 ;  /* 0x0000000411057223 */ /* 0x000fc80000000000 */
[----:B------:R-:W-:Y:S01]  /*45c0*/  FFMA R3, R3, R5, R4 ;  /* 0x0000000503037223 */ /* 0x000fe20000000004 */
[----:B0-----:R-:W-:Y:S06]  /*45d0*/  @!P0 BRA `(.L_x_47) ;  /* 0x00000000000c8947 */ /* 0x001fec0003800000 */
[----:B------:R-:W-:Y:S01]  /*45e0*/  FADD R3, -R17, -RZ ;  /* 0x800000ff11037221 */ /* 0x000fe20000000100 */
[----:B------:R-:W-:-:S07]  /*45f0*/  MOV R5, 0x4610 ;  /* 0x0000461000057802 */ /* 0x000fce0000000f00 */
[----:B------:R-:W-:Y:S05]  /*4600*/  CALL.REL.NOINC `($__internal_0_$__cuda_sm3x_div_rn_noftz_f32_slowpath) ;  /* 0x0000000000107944 */ /* 0x000fea0003c00000 */
.L_x_47:
[----:B------:R-:W-:Y:S05]  /*4610*/  BSYNC.RECONVERGENT B0 ;  /* 0x0000000000007941 */ /* 0x000fea0003800200 */
.L_x_46:
[----:B------:R-:W-:-:S05]  /*4620*/  FMUL R3, R2, R3 ;  /* 0x0000000302037220 */ /* 0x000fca0000400000 */
[----:B------:R-:W-:Y:S01]  /*4630*/  STG.E desc[UR10][R8.64], R3 ;  /* 0x0000000308007986 */ /* 0x000fe2000c10190a */
[----:B------:R-:W-:Y:S05]  /*4640*/  EXIT ;  /* 0x000000000000794d */ /* 0x000fea0003800000 */
        .weak           $__internal_0_$__cuda_sm3x_div_rn_noftz_f32_slowpath
        .type           $__internal_0_$__cuda_sm3x_div_rn_noftz_f32_slowpath,@function
        .size           $__internal_0_$__cuda_sm3x_div_rn_noftz_f32_slowpath,(.L_x_60 - $__internal_0_$__cuda_sm3x_div_rn_noftz_f32_slowpath)
$__internal_0_$__cuda_sm3x_div_rn_noftz_f32_slowpath:
[----:B------:R-:W-:Y:S01]  /*4650*/  SHF.R.U32.HI R6, RZ, 0x17, R3 ;  /* 0x00000017ff067819 */ /* 0x000fe20000011603 */
[----:B------:R-:W-:Y:S01]  /*4660*/  BSSY.RECONVERGENT B1, `(.L_x_48) ;  /* 0x0000062000017945 */ /* 0x000fe20003800200 */
[----:B------:R-:W-:Y:S02]  /*4670*/  SHF.R.U32.HI R10, RZ, 0x17, R0 ;  /* 0x00000017ff0a7819 */ /* 0x000fe40000011600 */
[----:B------:R-:W-:Y:S02]  /*4680*/  LOP3.LUT R6, R6, 0xff, RZ, 0xc0, !PT ;  /* 0x000000ff06067812 */ /* 0x000fe400078ec0ff */
[----:B------:R-:W-:-:S03]  /*4690*/  LOP3.LUT R10, R10, 0xff, RZ, 0xc0, !PT ;  /* 0x000000ff0a0a7812 */ /* 0x000fc600078ec0ff */
[----:B------:R-:W-:Y:S01]  /*46a0*/  VIADD R11, R6, 0xffffffff ;  /* 0xffffffff060b7836 */ /* 0x000fe20000000000 */
[----:B------:R-:W-:-:S04]  /*46b0*/  IADD3 R12, PT, PT, R10, -0x1, RZ ;  /* 0xffffffff0a0c7810 */ /* 0x000fc80007ffe0ff */
[----:B------:R-:W-:-:S04]  /*46c0*/  ISETP.GT.U32.AND P0, PT, R11, 0xfd, PT ;  /* 0x000000fd0b00780c */ /* 0x000fc80003f04070 */
[----:B------:R-:W-:-:S13]  /*46d0*/  ISETP.GT.U32.OR P0, PT, R12, 0xfd, P0 ;  /* 0x000000fd0c00780c */ /* 0x000fda0000704470 */
[----:B------:R-:W-:Y:S01]  /*46e0*/  @!P0 MOV R7, RZ ;  /* 0x000000ff00078202 */ /* 0x000fe20000000f00 */
[----:B------:R-:W-:Y:S06]  /*46f0*/  @!P0 BRA `(.L_x_49) ;  /* 0x00000000005c8947 */ /* 0x000fec0003800000 */
[----:B------:R-:W-:Y:S02]  /*4700*/  FSETP.GTU.FTZ.AND P0, PT, |R0|, +INF , PT ;  /* 0x7f8000000000780b */ /* 0x000fe40003f1c200 */
[----:B------:R-:W-:-:S04]  /*4710*/  FSETP.GTU.FTZ.AND P1, PT, |R3|, +INF , PT ;  /* 0x7f8000000300780b */ /* 0x000fc80003f3c200 */
[----:B------:R-:W-:-:S13]  /*4720*/  PLOP3.LUT P0, PT, P0, P1, PT, 0xf8, 0x8f ;  /* 0x00000000008f781c */ /* 0x000fda0000703f70 */
[----:B------:R-:W-:Y:S05]  /*4730*/  @P0 BRA `(.L_x_50) ;  /* 0x00000004004c0947 */ /* 0x000fea0003800000 */
[----:B------:R-:W-:-:S13]  /*4740*/  LOP3.LUT P0, RZ, R3, 0x7fffffff, R0, 0xc8, !PT ;  /* 0x7fffffff03ff7812 */ /* 0x000fda000780c800 */
[----:B------:R-:W-:Y:S05]  /*4750*/  @!P0 BRA `(.L_x_51) ;  /* 0x00000004003c8947 */ /* 0x000fea0003800000 */
[C---:B------:R-:W-:Y:S02]  /*4760*/  FSETP.NEU.FTZ.AND P2, PT, |R0|.reuse, +INF , PT ;  /* 0x7f8000000000780b */ /* 0x040fe40003f5d200 */
[----:B------:R-:W-:Y:S02]  /*4770*/  FSETP.NEU.FTZ.AND P1, PT, |R3|, +INF , PT ;  /* 0x7f8000000300780b */ /* 0x000fe40003f3d200 */
[----:B------:R-:W-:-:S11]  /*4780*/  FSETP.NEU.FTZ.AND P0, PT, |R0|, +INF , PT ;  /* 0x7f8000000000780b */ /* 0x000fd60003f1d200 */
[----:B------:R-:W-:Y:S05]  /*4790*/  @!P1 BRA !P2, `(.L_x_51) ;  /* 0x00000004002c9947 */ /* 0x000fea0005000000 */
[----:B------:R-:W-:-:S04]  /*47a0*/  LOP3.LUT P2, RZ, R0, 0x7fffffff, RZ, 0xc0, !PT ;  /* 0x7fffffff00ff7812 */ /* 0x000fc8000784c0ff */
[----:B------:R-:W-:-:S13]  /*47b0*/  PLOP3.LUT P1, PT, P1, P2, PT, 0x2f, 0xf2 ;  /* 0x0000000000f2781c */ /* 0x000fda0000f24577 */
[----:B------:R-:W-:Y:S05]  /*47c0*/  @P1 BRA `(.L_x_52) ;  /* 0x0000000400181947 */ /* 0x000fea0003800000 */
[----:B------:R-:W-:-:S04]  /*47d0*/  LOP3.LUT P1, RZ, R3, 0x7fffffff, RZ, 0xc0, !PT ;  /* 0x7fffffff03ff7812 */ /* 0x000fc8000782c0ff */
[----:B------:R-:W-:-:S13]  /*47e0*/  PLOP3.LUT P0, PT, P0, P1, PT, 0x2f, 0xf2 ;  /* 0x0000000000f2781c */ /* 0x000fda0000702577 */
[----:B------:R-:W-:Y:S05]  /*47f0*/  @P0 BRA `(.L_x_53) ;  /* 0x0000000400000947 */ /* 0x000fea0003800000 */
[----:B------:R-:W-:Y:S02]  /*4800*/  ISETP.GE.AND P0, PT, R12, RZ, PT ;  /* 0x000000ff0c00720c */ /* 0x000fe40003f06270 */
[----:B------:R-:W-:-:S11]  /*4810*/  ISETP.GE.AND P1, PT, R11, RZ, PT ;  /* 0x000000ff0b00720c */ /* 0x000fd60003f26270 */
[----:B------:R-:W-:Y:S01]  /*4820*/  @P0 IMAD.MOV.U32 R7, RZ, RZ, RZ ;  /* 0x000000ffff070224 */ /* 0x000fe200078e00ff */
[----:B------:R-:W-:Y:S01]  /*4830*/  @!P0 MOV R7, 0xffffffc0 ;  /* 0xffffffc000078802 */ /* 0x000fe20000000f00 */
[----:B------:R-:W-:Y:S01]  /*4840*/  @!P0 FFMA R0, R0, 1.84467440737095516160e+19, RZ ;  /* 0x5f80000000008823 */ /* 0x000fe200000000ff */
[----:B------:R-:W-:Y:S02]  /*4850*/  @!P1 FFMA R3, R3, 1.84467440737095516160e+19, RZ ;  /* 0x5f80000003039823 */ /* 0x000fe400000000ff */
[----:B------:R-:W-:-:S07]  /*4860*/  @!P1 IADD3 R7, PT, PT, R7, 0x40, RZ ;  /* 0x0000004007079810 */ /* 0x000fce0007ffe0ff */
.L_x_49:
[----:B------:R-:W-:Y:S01]  /*4870*/  LEA R11, R6, 0xc0800000, 0x17 ;  /* 0xc0800000060b7811 */ /* 0x000fe200078eb8ff */
[----:B------:R-:W-:Y:S01]  /*4880*/  BSSY.RECONVERGENT B2, `(.L_x_54) ;  /* 0x0000036000027945 */ /* 0x000fe20003800200 */
[----:B------:R-:W-:-:S03]  /*4890*/  IADD3 R10, PT, PT, R10, -0x7f, RZ ;  /* 0xffffff810a0a7810 */ /* 0x000fc60007ffe0ff */
[----:B------:R-:W-:Y:S02]  /*48a0*/  IMAD.IADD R3, R3, 0x1, -R11 ;  /* 0x0000000103037824 */ /* 0x000fe400078e0a0b */
[C---:B------:R-:W-:Y:S01]  /*48b0*/  IMAD R0, R10.reuse, -0x800000, R0 ;  /* 0xff8000000a007824 */ /* 0x040fe200078e0200 */
[----:B------:R-:W-:Y:S01]  /*48c0*/  IADD3 R10, PT, PT, R10, 0x7f, -R6 ;  /* 0x0000007f0a0a7810 */ /* 0x000fe20007ffe806 */
[----:B------:R0:W1:Y:S03]  /*48d0*/  MUFU.RCP R11, R3 ;  /* 0x00000003000b7308 */ /* 0x0000660000001000 */
[----:B------:R-:W-:Y:S01]  /*48e0*/  IADD3 R7, PT, PT, R10, R7, RZ ;  /* 0x000000070a077210 */ /* 0x000fe20007ffe0ff */
[----:B0-----:R-:W-:-:S04]  /*48f0*/  FADD.FTZ R3, -R3, -RZ ;  /* 0x800000ff03037221 */ /* 0x001fc80000010100 */
[----:B-1----:R-:W-:-:S04]  /*4900*/  FFMA R12, R11, R3, 1 ;  /* 0x3f8000000b0c7423 */ /* 0x002fc80000000003 */
[----:B------:R-:W-:-:S04]  /*4910*/  FFMA R12, R11, R12, R11 ;  /* 0x0000000c0b0c7223 */ /* 0x000fc8000000000b */
[----:B------:R-:W-:-:S04]  /*4920*/  FFMA R11, R0, R12, RZ ;  /* 0x0000000c000b7223 */ /* 0x000fc800000000ff */
[----:B------:R-:W-:-:S04]  /*4930*/  FFMA R20, R3, R11, R0 ;  /* 0x0000000b03147223 */ /* 0x000fc80000000000 */
[----:B------:R-:W-:-:S04]  /*4940*/  FFMA R20, R12, R20, R11 ;  /* 0x000000140c147223 */ /* 0x000fc8000000000b */
[----:B------:R-:W-:-:S04]  /*4950*/  FFMA R0, R3, R20, R0 ;  /* 0x0000001403007223 */ /* 0x000fc80000000000 */
[----:B------:R-:W-:-:S05]  /*4960*/  FFMA R3, R12, R0, R20 ;  /* 0x000000000c037223 */ /* 0x000fca0000000014 */
[----:B------:R-:W-:-:S04]  /*4970*/  SHF.R.U32.HI R6, RZ, 0x17, R3 ;  /* 0x00000017ff067819 */ /* 0x000fc80000011603 */
[----:B------:R-:W-:-:S05]  /*4980*/  LOP3.LUT R6, R6, 0xff, RZ, 0xc0, !PT ;  /* 0x000000ff06067812 */ /* 0x000fca00078ec0ff */
[----:B------:R-:W-:-:S05]  /*4990*/  IMAD.IADD R6, R6, 0x1, R7 ;  /* 0x0000000106067824 */ /* 0x000fca00078e0207 */
[----:B------:R-:W-:-:S04]  /*49a0*/  IADD3 R10, PT, PT, R6, -0x1, RZ ;  /* 0xffffffff060a7810 */ /* 0x000fc80007ffe0ff */
[----:B------:R-:W-:-:S13]  /*49b0*/  ISETP.GE.U32.AND P0, PT, R10, 0xfe, PT ;  /* 0x000000fe0a00780c */ /* 0x000fda0003f06070 */
[----:B------:R-:W-:Y:S05]  /*49c0*/  @!P0 BRA `(.L_x_55) ;  /* 0x0000000000808947 */ /* 0x000fea0003800000 */
[----:B------:R-:W-:-:S13]  /*49d0*/  ISETP.GT.AND P0, PT, R6, 0xfe, PT ;  /* 0x000000fe0600780c */ /* 0x000fda0003f04270 */
[----:B------:R-:W-:Y:S05]  /*49e0*/  @P0 BRA `(.L_x_56) ;  /* 0x00000000006c0947 */ /* 0x000fea0003800000 */
[----:B------:R-:W-:-:S13]  /*49f0*/  ISETP.GE.AND P0, PT, R6, 0x1, PT ;  /* 0x000000010600780c */ /* 0x000fda0003f06270 */
[----:B------:R-:W-:Y:S05]  /*4a00*/  @P0 BRA `(.L_x_57) ;  /* 0x0000000000740947 */ /* 0x000fea0003800000 */
[----:B------:R-:W-:Y:S02]  /*4a10*/  ISETP.GE.AND P0, PT, R6, -0x18, PT ;  /* 0xffffffe80600780c */ /* 0x000fe40003f06270 */
[----:B------:R-:W-:-:S11]  /*4a20*/  LOP3.LUT R3, R3, 0x80000000, RZ, 0xc0, !PT ;  /* 0x8000000003037812 */ /* 0x000fd600078ec0ff */
[----:B------:R-:W-:Y:S05]  /*4a30*/  @!P0 BRA `(.L_x_57) ;  /* 0x0000000000688947 */ /* 0x000fea0003800000 */
[CCC-:B------:R-:W-:Y:S01]  /*4a40*/  FFMA.RZ R7, R12.reuse, R0.reuse, R20.reuse ;  /* 0x000000000c077223 */ /* 0x1c0fe2000000c014 */
[CCC-:B------:R-:W-:Y:S01]  /*4a50*/  FFMA.RP R10, R12.reuse, R0.reuse, R20.reuse ;  /* 0x000000000c0a7223 */ /* 0x1c0fe20000008014 */
[----:B------:R-:W-:Y:S01]  /*4a60*/  FFMA.RM R12, R12, R0, R20 ;  /* 0x000000000c0c7223 */ /* 0x000fe20000004014 */
[C---:B------:R-:W-:Y:S02]  /*4a70*/  IADD3 R0, PT, PT, R6.reuse, 0x20, RZ ;  /* 0x0000002006007810 */ /* 0x040fe40007ffe0ff */
[----:B------:R-:W-:Y:S02]  /*4a80*/  LOP3.LUT R7, R7, 0x7fffff, RZ, 0xc0, !PT ;  /* 0x007fffff07077812 */ /* 0x000fe400078ec0ff */
[C---:B------:R-:W-:Y:S02]  /*4a90*/  ISETP.NE.AND P2, PT, R6.reuse, RZ, PT ;  /* 0x000000ff0600720c */ /* 0x040fe40003f45270 */
[----:B------:R-:W-:Y:S02]  /*4aa0*/  LOP3.LUT R7, R7, 0x800000, RZ, 0xfc, !PT ;  /* 0x0080000007077812 */ /* 0x000fe400078efcff */
[----:B------:R-:W-:-:S02]  /*4ab0*/  ISETP.NE.AND P1, PT, R6, RZ, PT ;  /* 0x000000ff0600720c */ /* 0x000fc40003f25270 */
[----:B------:R-:W-:Y:S02]  /*4ac0*/  IADD3 R6, PT, PT, -R6, RZ, RZ ;  /* 0x000000ff06067210 */ /* 0x000fe40007ffe1ff */
[----:B------:R-:W-:Y:S02]  /*4ad0*/  SHF.L.U32 R0, R7, R0, RZ ;  /* 0x0000000007007219 */ /* 0x000fe400000006ff */
[----:B------:R-:W-:Y:S02]  /*4ae0*/  FSETP.NEU.FTZ.AND P0, PT, R10, R12, PT ;  /* 0x0000000c0a00720b */ /* 0x000fe40003f1d000 */
[----:B------:R-:W-:Y:S02]  /*4af0*/  SEL R6, R6, RZ, P2 ;  /* 0x000000ff06067207 */ /* 0x000fe40001000000 */
[----:B------:R-:W-:Y:S02]  /*4b00*/  ISETP.NE.AND P1, PT, R0, RZ, P1 ;  /* 0x000000ff0000720c */ /* 0x000fe40000f25270 */
[----:B------:R-:W-:-:S02]  /*4b10*/  SHF.R.U32.HI R6, RZ, R6, R7 ;  /* 0x00000006ff067219 */ /* 0x000fc40000011607 */
[----:B------:R-:W-:Y:S02]  /*4b20*/  PLOP3.LUT P0, PT, P0, P1, PT, 0xf8, 0x8f ;  /* 0x00000000008f781c */ /* 0x000fe40000703f70 */
[----:B------:R-:W-:Y:S02]  /*4b30*/  SHF.R.U32.HI R0, RZ, 0x1, R6 ;  /* 0x00000001ff007819 */ /* 0x000fe40000011606 */
[----:B------:R-:W-:-:S04]  /*4b40*/  SEL R7, RZ, 0x1, !P0 ;  /* 0x00000001ff077807 */ /* 0x000fc80004000000 */
[----:B------:R-:W-:-:S04]  /*4b50*/  LOP3.LUT R7, R7, 0x1, R0, 0xf8, !PT ;  /* 0x0000000107077812 */ /* 0x000fc800078ef800 */
[----:B------:R-:W-:-:S05]  /*4b60*/  LOP3.LUT R7, R7, R6, RZ, 0xc0, !PT ;  /* 0x0000000607077212 */ /* 0x000fca00078ec0ff */
[----:B------:R-:W-:-:S05]  /*4b70*/  IMAD.IADD R0, R0, 0x1, R7 ;  /* 0x0000000100007824 */ /* 0x000fca00078e0207 */
[----:B------:R-:W-:Y:S01]  /*4b80*/  LOP3.LUT R3, R0, R3, RZ, 0xfc, !PT ;  /* 0x0000000300037212 */ /* 0x000fe200078efcff */
[----:B------:R-:W-:Y:S06]  /*4b90*/  BRA `(.L_x_57) ;  /* 0x0000000000107947 */ /* 0x000fec0003800000 */
.L_x_56:
[----:B------:R-:W-:-:S04]  /*4ba0*/  LOP3.LUT R3, R3, 0x80000000, RZ, 0xc0, !PT ;  /* 0x8000000003037812 */ /* 0x000fc800078ec0ff */
[----:B------:R-:W-:Y:S01]  /*4bb0*/  LOP3.LUT R3, R3, 0x7f800000, RZ, 0xfc, !PT ;  /* 0x7f80000003037812 */ /* 0x000fe200078efcff */
[----:B------:R-:W-:Y:S06]  /*4bc0*/  BRA `(.L_x_57) ;  /* 0x0000000000047947 */ /* 0x000fec0003800000 */
.L_x_55:
[----:B------:R-:W-:-:S07]  /*4bd0*/  LEA R3, R7, R3, 0x17 ;  /* 0x0000000307037211 */ /* 0x000fce00078eb8ff */
.L_x_57:
[----:B------:R-:W-:Y:S05]  /*4be0*/  BSYNC.RECONVERGENT B2 ;  /* 0x0000000000027941 */ /* 0x000fea0003800200 */
.L_x_54:
[----:B------:R-:W-:Y:S05]  /*4bf0*/  BRA `(.L_x_58) ;  /* 0x0000000000207947 */ /* 0x000fea0003800000 */
.L_x_53:
[----:B------:R-:W-:-:S04]  /*4c00*/  LOP3.LUT R3, R3, 0x80000000, R0, 0x48, !PT ;  /* 0x8000000003037812 */ /* 0x000fc800078e4800 */
[----:B------:R-:W-:Y:S01]  /*4c10*/  LOP3.LUT R3, R3, 0x7f800000, RZ, 0xfc, !PT ;  /* 0x7f80000003037812 */ /* 0x000fe200078efcff */
[----:B------:R-:W-:Y:S06]  /*4c20*/  BRA `(.L_x_58) ;  /* 0x0000000000147947 */ /* 0x000fec0003800000 */
.L_x_52:
[----:B------:R-:W-:Y:S01]  /*4c30*/  LOP3.LUT R3, R3, 0x80000000, R0, 0x48, !PT ;  /* 0x8000000003037812 */ /* 0x000fe200078e4800 */
[----:B------:R-:W-:Y:S06]  /*4c40*/  BRA `(.L_x_58) ;  /* 0x00000000000c7947 */ /* 0x000fec0003800000 */
.L_x_51:
[----:B------:R-:W0:Y:S01]  /*4c50*/  MUFU.RSQ R3, -QNAN ;  /* 0xffc0000000037908 */ /* 0x000e220000001400 */
[----:B------:R-:W-:Y:S05]  /*4c60*/  BRA `(.L_x_58) ;  /* 0x0000000000047947 */ /* 0x000fea0003800000 */
.L_x_50:
[----:B------:R-:W-:-:S07]  /*4c70*/  FADD.FTZ R3, R0, R3 ;  /* 0x0000000300037221 */ /* 0x000fce0000010000 */
.L_x_58:
[----:B------:R-:W-:Y:S05]  /*4c80*/  BSYNC.RECONVERGENT B1 ;  /* 0x0000000000017941 */ /* 0x000fea0003800200 */
.L_x_48:
[----:B------:R-:W-:Y:S01]  /*4c90*/  HFMA2 R7, -RZ, RZ, 0, 0 ;  /* 0x00000000ff077431 */ /* 0x000fe200000001ff */
[----:B------:R-:W-:-:S04]  /*4ca0*/  MOV R6, R5 ;  /* 0x0000000500067202 */ /* 0x000fc80000000f00 */
[----:B0-----:R-:W-:Y:S05]  /*4cb0*/  RET.REL.NODEC R6 `(_Z10gain_ratioPfiiPiiiS_iS_) ;  /* 0xffffffb006d07950 */ /* 0x001fea0003c3ffff */
.L_x_59:
[----:B------:R-:W-:-:S00]  /*4cc0*/  BRA `(.L_x_59) ;  /* 0xfffffffc00fc7947 */ /* 0x000fc0000383ffff */
[----:B------:R-:W-:-:S00]  /*4cd0*/  NOP ;  /* 0x0000000000007918 */ /* 0x000fc00000000000 */
        /* <DEDUP_REMOVED lines=10> */
.L_x_60:


//--------------------- .nv.shared._Z10gain_ratioPfiiPiiiS_iS_ --------------------------
	.section	.nv.shared._Z10gain_ratioPfiiPiiiS_iS_,"aw",@nobits
	.sectionflags	@""
	.align	4
.nv.shared._Z10gain_ratioPfiiPiiiS_iS_:
	.zero		1028


//--------------------- .nv.shared.reserved.0     --------------------------
	.section	.nv.shared.reserved.0,"aw",@nobits
	.weak		__nv_reservedSMEM_offset_0_alias
	.size		__nv_reservedSMEM_offset_0_alias, 0, 64
	.other		__nv_reservedSMEM_offset_0_alias,@"STO_CUDA_RESERVED_SHARED STV_DEFAULT"
__nv_reservedSMEM_offset_0_alias:
	.zero		0
	.zero		64


//--------------------- .nv.constant0._Z10gain_ratioPfiiPiiiS_iS_ --------------------------
	.section	.nv.constant0._Z10gain_ratioPfiiPiiiS_iS_,"a",@progbits
	.sectionflags	@""
	.align	4
.nv.constant0._Z10gain_ratioPfiiPiiiS_iS_:
	.zero		952


//--------------------- SYMBOLS --------------------------

	.type		.nv.reservedSmem.offset0,@object
	.size		.nv.reservedSmem.offset0,0x4
	.type		.nv.reservedSmem.cap,@object
	.size		.nv.reservedSmem.cap,0x4
